// auto-generated by cutlass_sweep.gemm — config: {"arch": "sm_90", "cluster_m": 1, "cluster_n": 1, "dtype": "fp32", "dtype_b": "fp32", "layout": "nt", "stages": 4, "tile_k": 128, "tile_m": 64, "tile_n": 64}
#include "cutlass/cutlass.h"
#include "cutlass/gemm/collective/collective_builder.hpp"
#include "cutlass/gemm/device/gemm_universal_adapter.h"
#include "cutlass/gemm/kernel/gemm_universal.hpp"
#include "cutlass/epilogue/collective/collective_builder.hpp"

using ElemA = float;
using ElemB = float;
using ElemCD = float;
using Acc  = float;
using TileShape    = cute::Shape<cute::_64, cute::_64, cute::_128>;
using ClusterShape = cute::Shape<cute::_1, cute::_1, cute::_1>;

using CollectiveEpilogue = typename cutlass::epilogue::collective::CollectiveBuilder<
    cutlass::arch::Sm90, cutlass::arch::OpClassTensorOp,
    TileShape, ClusterShape,
    cutlass::epilogue::collective::EpilogueTileAuto,
    Acc, Acc,
    ElemCD, cutlass::layout::RowMajor, 128 / cutlass::sizeof_bits<ElemCD>::value,
    ElemCD, cutlass::layout::RowMajor, 128 / cutlass::sizeof_bits<ElemCD>::value,
    cutlass::epilogue::collective::EpilogueScheduleAuto
  >::CollectiveOp;

using CollectiveMainloop = typename cutlass::gemm::collective::CollectiveBuilder<
    cutlass::arch::Sm90, cutlass::arch::OpClassTensorOp,
    ElemA, cutlass::layout::RowMajor, 128 / cutlass::sizeof_bits<ElemA>::value,
    ElemB, cutlass::layout::ColumnMajor, 128 / cutlass::sizeof_bits<ElemB>::value,
    Acc,
    TileShape, ClusterShape,
    cutlass::gemm::collective::StageCount<4>,
    cutlass::gemm::collective::KernelScheduleAuto
  >::CollectiveOp;

using GemmKernel = cutlass::gemm::kernel::GemmUniversal<
    cute::Shape<int,int,int,int>,
    CollectiveMainloop,
    CollectiveEpilogue
>;
using Gemm = cutlass::gemm::device::GemmUniversalAdapter<GemmKernel>;

// Force the device kernel symbol into the cubin without needing a host main.
auto* _anchor = &cutlass::device_kernel<GemmKernel>;


// ===== COMPILED SASS (sm_90a) =====

	.target	sm_90a

	.elftype	@"ET_EXEC"


//--------------------- .note.nv.tkinfo           --------------------------
	.section	.note.nv.tkinfo,"",@"SHT_NOTE"
	.sectionflags	@"SHF_NOTE_NV_TKINFO"
	.tkinfo
        /*0018*/ 	.word	0x00000002
        /*0030*/ 	.string	""
        /*0030*/ 	.string	"ptxas"
        /*0030*/ 	.string	"Cuda compilation tools, release 13.0, V13.0.88"
        /*0030*/ 	.string	"Build cuda_13.0.r13.0/compiler.36424714_0"
        /*0030*/ 	.string	"-arch sm_90a -m 64 "



//--------------------- .note.nv.cuinfo           --------------------------
	.section	.note.nv.cuinfo,"",@"SHT_NOTE"
	.sectionflags	@"SHF_NOTE_NV_CUINFO"
        /*0018*/ 	.short	0x0002
        /*001a*/ 	.short	0x005a
        /*001c*/ 	.short	0x0082
	.zero		2


//--------------------- .nv.info                  --------------------------
	.section	.nv.info,"",@"SHT_CUDA_INFO"
	.align	4


	//----- nvinfo : EIATTR_REGCOUNT
	.align		4
        /*0000*/ 	.byte	0x04, 0x2f
        /*0002*/ 	.short	(.L_15 - .L_14)
	.align		4
.L_14:
        /*0004*/ 	.word	index@(_ZN7cutlass13device_kernelINS_4gemm6kernel13GemmUniversalIN4cute5tupleIJiiiiEEENS1_10collective13CollectiveMmaINS1_34MainloopSm90TmaGmmaWarpSpecializedILi4ENS5_IJNS4_1CILi1EEESB_SB_EEENS1_32KernelTmaWarpSpecializedPingpongEEENS5_IJNSA_ILi64EEESF_NSA_ILi128EEEEEEfNS5_IJlSB_lEEEfSI_NS4_8TiledMMAINS4_8MMA_AtomIJNS4_4SM904GMMA29MMA_64x64x8_F32TF32TF32_SS_TNILNSM_7ScaleInE1ELSO_1EEEEEENS4_6LayoutISC_NS5_IJNSA_ILi0EEESS_SS_EEEEENS5_IJNS4_10UnderscoreESV_SV_EEEEENS4_13SM90_TMA_LOADENS4_14ComposedLayoutINS4_7SwizzleILi3ELi4ELi3EEENS4_18smem_ptr_flag_bitsILi32EEENSR_INS5_IJNSA_ILi8EEENSA_ILi32EEEEEENS5_IJS15_SB_EEEEEEEvNS4_8identityESY_S19_vS1A_EENS_8epilogue10collective6detail29Sm90TmaWarpSpecializedAdapterINS1D_15DefaultEpilogueIfSI_SI_NS1C_6thread17LinearCombinationIfLi1EffLNS1H_9ScaleType4KindE0ELNS_15FloatRoundStyleE2EfEENS1_15EpilogueDefaultEEEEEvvEEEEvNT_6ParamsE)
        /*0008*/ 	.word	0x000000a8


	//----- nvinfo : EIATTR_FRAME_SIZE
	.align		4
.L_15:
        /*000c*/ 	.byte	0x04, 0x11
        /*000e*/ 	.short	(.L_17 - .L_16)
	.align		4
.L_16:
        /*0010*/ 	.word	index@(_ZN7cutlass13device_kernelINS_4gemm6kernel13GemmUniversalIN4cute5tupleIJiiiiEEENS1_10collective13CollectiveMmaINS1_34MainloopSm90TmaGmmaWarpSpecializedILi4ENS5_IJNS4_1CILi1EEESB_SB_EEENS1_32KernelTmaWarpSpecializedPingpongEEENS5_IJNSA_ILi64EEESF_NSA_ILi128EEEEEEfNS5_IJlSB_lEEEfSI_NS4_8TiledMMAINS4_8MMA_AtomIJNS4_4SM904GMMA29MMA_64x64x8_F32TF32TF32_SS_TNILNSM_7ScaleInE1ELSO_1EEEEEENS4_6LayoutISC_NS5_IJNSA_ILi0EEESS_SS_EEEEENS5_IJNS4_10UnderscoreESV_SV_EEEEENS4_13SM90_TMA_LOADENS4_14ComposedLayoutINS4_7SwizzleILi3ELi4ELi3EEENS4_18smem_ptr_flag_bitsILi32EEENSR_INS5_IJNSA_ILi8EEENSA_ILi32EEEEEENS5_IJS15_SB_EEEEEEEvNS4_8identityESY_S19_vS1A_EENS_8epilogue10collective6detail29Sm90TmaWarpSpecializedAdapterINS1D_15DefaultEpilogueIfSI_SI_NS1C_6thread17LinearCombinationIfLi1EffLNS1H_9ScaleType4KindE0ELNS_15FloatRoundStyleE2EfEENS1_15EpilogueDefaultEEEEEvvEEEEvNT_6ParamsE)
        /*0014*/ 	.word	0x00000000


	//----- nvinfo : EIATTR_MIN_STACK_SIZE
	.align		4
.L_17:
        /*0018*/ 	.byte	0x04, 0x12
        /*001a*/ 	.short	(.L_19 - .L_18)
	.align		4
.L_18:
        /*001c*/ 	.word	index@(_ZN7cutlass13device_kernelINS_4gemm6kernel13GemmUniversalIN4cute5tupleIJiiiiEEENS1_10collective13CollectiveMmaINS1_34MainloopSm90TmaGmmaWarpSpecializedILi4ENS5_IJNS4_1CILi1EEESB_SB_EEENS1_32KernelTmaWarpSpecializedPingpongEEENS5_IJNSA_ILi64EEESF_NSA_ILi128EEEEEEfNS5_IJlSB_lEEEfSI_NS4_8TiledMMAINS4_8MMA_AtomIJNS4_4SM904GMMA29MMA_64x64x8_F32TF32TF32_SS_TNILNSM_7ScaleInE1ELSO_1EEEEEENS4_6LayoutISC_NS5_IJNSA_ILi0EEESS_SS_EEEEENS5_IJNS4_10UnderscoreESV_SV_EEEEENS4_13SM90_TMA_LOADENS4_14ComposedLayoutINS4_7SwizzleILi3ELi4ELi3EEENS4_18smem_ptr_flag_bitsILi32EEENSR_INS5_IJNSA_ILi8EEENSA_ILi32EEEEEENS5_IJS15_SB_EEEEEEEvNS4_8identityESY_S19_vS1A_EENS_8epilogue10collective6detail29Sm90TmaWarpSpecializedAdapterINS1D_15DefaultEpilogueIfSI_SI_NS1C_6thread17LinearCombinationIfLi1EffLNS1H_9ScaleType4KindE0ELNS_15FloatRoundStyleE2EfEENS1_15EpilogueDefaultEEEEEvvEEEEvNT_6ParamsE)
        /*0020*/ 	.word	0x00000000
.L_19:


//--------------------- .nv.compat                --------------------------
	.section	.nv.compat,"",@"SHT_CUDA_COMPAT_INFO"
	.align	4
        /*0000*/ 	.byte	0x02, 0x09, 0x01, 0x00, 0x02, 0x02, 0x04, 0x00, 0x02, 0x05, 0x05, 0x00, 0x03, 0x07, 0x01, 0x01
        /*0010*/ 	.byte	0x02, 0x03, 0x01, 0x00, 0x02, 0x06, 0x01, 0x00, 0x04, 0x0b, 0x08, 0x00, 0x00, 0x00, 0x00, 0x00
        /*0020*/ 	.byte	0x00, 0x00, 0x00, 0x00


//--------------------- .nv.info._ZN7cutlass13device_kernelINS_4gemm6kernel13GemmUniversalIN4cute5tupleIJiiiiEEENS1_10collective13CollectiveMmaINS1_34MainloopSm90TmaGmmaWarpSpecializedILi4ENS5_IJNS4_1CILi1EEESB_SB_EEENS1_32KernelTmaWarpSpecializedPingpongEEENS5_IJNSA_ILi64EEESF_NSA_ILi128EEEEEEfNS5_IJlSB_lEEEfSI_NS4_8TiledMMAINS4_8MMA_AtomIJNS4_4SM904GMMA29MMA_64x64x8_F32TF32TF32_SS_TNILNSM_7ScaleInE1ELSO_1EEEEEENS4_6LayoutISC_NS5_IJNSA_ILi0EEESS_SS_EEEEENS5_IJNS4_10UnderscoreESV_SV_EEEEENS4_13SM90_TMA_LOADENS4_14ComposedLayoutINS4_7SwizzleILi3ELi4ELi3EEENS4_18smem_ptr_flag_bitsILi32EEENSR_INS5_IJNSA_ILi8EEENSA_ILi32EEEEEENS5_IJS15_SB_EEEEEEEvNS4_8identityESY_S19_vS1A_EENS_8epilogue10collective6detail29Sm90TmaWarpSpecializedAdapterINS1D_15DefaultEpilogueIfSI_SI_NS1C_6thread17LinearCombinationIfLi1EffLNS1H_9ScaleType4KindE0ELNS_15FloatRoundStyleE2EfEENS1_15EpilogueDefaultEEEEEvvEEEEvNT_6ParamsE --------------------------
	.section	.nv.info._ZN7cutlass13device_kernelINS_4gemm6kernel13GemmUniversalIN4cute5tupleIJiiiiEEENS1_10collective13CollectiveMmaINS1_34MainloopSm90TmaGmmaWarpSpecializedILi4ENS5_IJNS4_1CILi1EEESB_SB_EEENS1_32KernelTmaWarpSpecializedPingpongEEENS5_IJNSA_ILi64EEESF_NSA_ILi128EEEEEEfNS5_IJlSB_lEEEfSI_NS4_8TiledMMAINS4_8MMA_AtomIJNS4_4SM904GMMA29MMA_64x64x8_F32TF32TF32_SS_TNILNSM_7ScaleInE1ELSO_1EEEEEENS4_6LayoutISC_NS5_IJNSA_ILi0EEESS_SS_EEEEENS5_IJNS4_10UnderscoreESV_SV_EEEEENS4_13SM90_TMA_LOADENS4_14ComposedLayoutINS4_7SwizzleILi3ELi4ELi3EEENS4_18smem_ptr_flag_bitsILi32EEENSR_INS5_IJNSA_ILi8EEENSA_ILi32EEEEEENS5_IJS15_SB_EEEEEEEvNS4_8identityESY_S19_vS1A_EENS_8epilogue10collective6detail29Sm90TmaWarpSpecializedAdapterINS1D_15DefaultEpilogueIfSI_SI_NS1C_6thread17LinearCombinationIfLi1EffLNS1H_9ScaleType4KindE0ELNS_15FloatRoundStyleE2EfEENS1_15EpilogueDefaultEEEEEvvEEEEvNT_6ParamsE,"",@"SHT_CUDA_INFO"
	.sectionflags	@""
	.align	4


	//----- nvinfo : EIATTR_CUDA_API_VERSION
	.align		4
        /*0000*/ 	.byte	0x04, 0x37
        /*0002*/ 	.short	(.L_21 - .L_20)
.L_20:
        /*0004*/ 	.word	0x00000082


	//----- nvinfo : EIATTR_KPARAM_INFO
	.align		4
.L_21:
        /*0008*/ 	.byte	0x04, 0x17
        /*000a*/ 	.short	(.L_23 - .L_22)
.L_22:
        /*000c*/ 	.word	0x00000000
        /*0010*/ 	.short	0x0000
        /*0012*/ 	.short	0x0070
        /*0014*/ 	.byte	0x00, 0xf0, 0x01, 0x10


	//----- nvinfo : EIATTR_SPARSE_MMA_MASK
	.align		4
.L_23:
        /*0018*/ 	.byte	0x03, 0x50
        /*001a*/ 	.short	0x0000


	//----- nvinfo : EIATTR_MAXREG_COUNT
	.align		4
        /*001c*/ 	.byte	0x03, 0x1b
        /*001e*/ 	.short	0x00a8


	//----- nvinfo : EIATTR_NUM_BARRIERS
	.align		4
        /*0020*/ 	.byte	0x02, 0x4c
        /*0022*/ 	.byte	0x01
	.zero		1


	//----- nvinfo : EIATTR_EXTERNS
	.align		4
        /*0024*/ 	.byte	0x04, 0x0f
        /*0026*/ 	.short	(.L_25 - .L_24)


	//   ....[0]....
	.align		4
.L_24:
        /*0028*/ 	.word	index@(__assertfail)


	//----- nvinfo : EIATTR_MERCURY_ISA_VERSION
	.align		4
.L_25:
        /*002c*/ 	.byte	0x03, 0x5f
        /*002e*/ 	.short	0x0101


	//----- nvinfo : EIATTR_INT_WARP_WIDE_INSTR_OFFSETS
	.align		4
        /*0030*/ 	.byte	0x04, 0x31
        /*0032*/ 	.short	(.L_27 - .L_26)


	//   ....[0]....
.L_26:
        /*0034*/ 	.word	0x00000470


	//   ....[1]....
        /*0038*/ 	.word	0x00000490


	//   ....[2]....
        /*003c*/ 	.word	0x00000510


	//   ....[3]....
        /*0040*/ 	.word	0x00000520


	//   ....[4]....
        /*0044*/ 	.word	0x00000530


	//   ....[5]....
        /*0048*/ 	.word	0x00000550


	//   ....[6]....
        /*004c*/ 	.word	0x000005b0


	//   ....[7]....
        /*0050*/ 	.word	0x000005d0


	//----- nvinfo : EIATTR_COOP_GROUP_MASK_REGIDS
	.align		4
.L_27:
        /*0054*/ 	.byte	0x04, 0x29
        /*0056*/ 	.short	(.L_29 - .L_28)


	//   ....[0]....
.L_28:
        /*0058*/ 	.word	0xffffffff


	//   ....[1]....
        /*005c*/ 	.word	0xffffffff


	//   ....[2]....
        /*0060*/ 	.word	0xffffffff


	//   ....[3]....
        /*0064*/ 	.word	0xffffffff


	//   ....[4]....
        /*0068*/ 	.word	0xffffffff


	//   ....[5]....
        /*006c*/ 	.word	0xffffffff


	//----- nvinfo : EIATTR_COOP_GROUP_INSTR_OFFSETS
	.align		4
.L_29:
        /*0070*/ 	.byte	0x04, 0x28
        /*0072*/ 	.short	(.L_31 - .L_30)


	//   ....[0]....
.L_30:
        /*0074*/ 	.word	0x00000050


	//   ....[1]....
        /*0078*/ 	.word	0x00000080


	//   ....[2]....
        /*007c*/ 	.word	0x00000180


	//   ....[3]....
        /*0080*/ 	.word	0x00000390


	//   ....[4]....
        /*0084*/ 	.word	0x000003d0


	//   ....[5]....
        /*0088*/ 	.word	0x00000410


	//----- nvinfo : EIATTR_REG_RECONFIG
	.align		4
.L_31:
        /*008c*/ 	.byte	0x01, 0x54
	.zero		2


	//----- nvinfo : EIATTR_SYSCALL_OFFSETS
	.align		4
        /*0090*/ 	.byte	0x04, 0x46
        /*0092*/ 	.short	(.L_33 - .L_32)


	//   ....[0]....
.L_32:
        /*0094*/ 	.word	0x000017f0


	//----- nvinfo : EIATTR_MBARRIER_INSTR_OFFSETS
	.align		4
.L_33:
        /*0098*/ 	.byte	0x04, 0x39
        /*009a*/ 	.short	(.L_35 - .L_34)


	//   ....[0]....
.L_34:
        /*009c*/ 	.word	0x00000300
        /*00a0*/ 	.word	0x000000ff
        /*00a4*/ 	.word	0x00000000
        /*00a8*/ 	.short	0x0100
        /*00aa*/ 	.byte	0x09
	.zero		1


	//   ....[1]....
        /*00ac*/ 	.word	0x00000310
        /*00b0*/ 	.word	0x000000ff
        /*00b4*/ 	.word	0x00000020
        /*00b8*/ 	.short	0x0100
        /*00ba*/ 	.byte	0x09
	.zero		1


	//   ....[2]....
        /*00bc*/ 	.word	0x00000320
        /*00c0*/ 	.word	0x000000ff
        /*00c4*/ 	.word	0x00000008
        /*00c8*/ 	.short	0x0100
        /*00ca*/ 	.byte	0x09
	.zero		1


	//   ....[3]....
        /*00cc*/ 	.word	0x00000330
        /*00d0*/ 	.word	0x000000ff
        /*00d4*/ 	.word	0x00000028
        /*00d8*/ 	.short	0x0100
        /*00da*/ 	.byte	0x09
	.zero		1


	//   ....[4]....
        /*00dc*/ 	.word	0x00000340
        /*00e0*/ 	.word	0x000000ff
        /*00e4*/ 	.word	0x00000010
        /*00e8*/ 	.short	0x0100
        /*00ea*/ 	.byte	0x09
	.zero		1


	//   ....[5]....
        /*00ec*/ 	.word	0x00000350
        /*00f0*/ 	.word	0x000000ff
        /*00f4*/ 	.word	0x00000030
        /*00f8*/ 	.short	0x0100
        /*00fa*/ 	.byte	0x09
	.zero		1


	//   ....[6]....
        /*00fc*/ 	.word	0x00000360
        /*0100*/ 	.word	0x000000ff
        /*0104*/ 	.word	0x00000018
        /*0108*/ 	.short	0x0100
        /*010a*/ 	.byte	0x09
	.zero		1


	//   ....[7]....
        /*010c*/ 	.word	0x00000370
        /*0110*/ 	.word	0x000000ff
        /*0114*/ 	.word	0x00000038
        /*0118*/ 	.short	0x0100
        /*011a*/ 	.byte	0x09
	.zero		1


	//   ....[8]....
        /*011c*/ 	.word	0x000005f0
        /*0120*/ 	.word	0x000000ff
        /*0124*/ 	.word	0x00000070
        /*0128*/ 	.short	0x0100
        /*012a*/ 	.byte	0x09
	.zero		1


	//   ....[9]....
        /*012c*/ 	.word	0x00000600
        /*0130*/ 	.word	0x000000ff
        /*0134*/ 	.word	0x00000078
        /*0138*/ 	.short	0x0100
        /*013a*/ 	.byte	0x09
	.zero		1


	//   ....[10]....
        /*013c*/ 	.word	0x00000640
        /*0140*/ 	.word	0x000000ff
        /*0144*/ 	.word	0x00000050
        /*0148*/ 	.short	0x0100
        /*014a*/ 	.byte	0x0a
	.zero		1


	//   ....[11]....
        /*014c*/ 	.word	0x00000660
        /*0150*/ 	.word	0x000000ff
        /*0154*/ 	.word	0x00000058
        /*0158*/ 	.short	0x0100
        /*015a*/ 	.byte	0x0a
	.zero		1


	//   ....[12]....
        /*015c*/ 	.word	0x00000670
        /*0160*/ 	.word	0x000000ff
        /*0164*/ 	.word	0x00000060
        /*0168*/ 	.short	0x0100
        /*016a*/ 	.byte	0x0a
	.zero		1


	//   ....[13]....
        /*016c*/ 	.word	0x00000680
        /*0170*/ 	.word	0x000000ff
        /*0174*/ 	.word	0x00000068
        /*0178*/ 	.short	0x0100
        /*017a*/ 	.byte	0x0a
	.zero		1


	//   ....[14]....
        /*017c*/ 	.word	0x000016b0
        /*0180*/ 	.word	0x0000003f
        /*0184*/ 	.word	0xfffffff8
        /*0188*/ 	.short	0x010a
        /*018a*/ 	.byte	0x3f
	.zero		1


	//   ....[15]....
        /*018c*/ 	.word	0x00001880
        /*0190*/ 	.word	0x00000003
        /*0194*/ 	.word	0x00000000
        /*0198*/ 	.short	0x010a
        /*019a*/ 	.byte	0x3f
	.zero		1


	//   ....[16]....
        /*019c*/ 	.word	0x000018c0
        /*01a0*/ 	.word	0x00000003
        /*01a4*/ 	.word	0x00000000
        /*01a8*/ 	.short	0x010a
        /*01aa*/ 	.byte	0x3f
	.zero		1


	//   ....[17]....
        /*01ac*/ 	.word	0x00002100
        /*01b0*/ 	.word	0x000000ff
        /*01b4*/ 	.word	0x00000000
        /*01b8*/ 	.short	0x010a
        /*01ba*/ 	.byte	0x04
	.zero		1


	//   ....[18]....
        /*01bc*/ 	.word	0x00002140
        /*01c0*/ 	.word	0x000000ff
        /*01c4*/ 	.word	0x00000000
        /*01c8*/ 	.short	0x010a
        /*01ca*/ 	.byte	0x04
	.zero		1


	//   ....[19]....
        /*01cc*/ 	.word	0x000028f0
        /*01d0*/ 	.word	0x000000ff
        /*01d4*/ 	.word	0x00000000
        /*01d8*/ 	.short	0x0101
        /*01da*/ 	.byte	0x04
	.zero		1


	//   ....[20]....
        /*01dc*/ 	.word	0x000029e0
        /*01e0*/ 	.word	0x00000045
        /*01e4*/ 	.word	0x00000000
        /*01e8*/ 	.short	0x0101
        /*01ea*/ 	.byte	0x34
	.zero		1


	//   ....[21]....
        /*01ec*/ 	.word	0x00002aa0
        /*01f0*/ 	.word	0x000000ff
        /*01f4*/ 	.word	0x00000000
        /*01f8*/ 	.short	0x0101
        /*01fa*/ 	.byte	0x04
	.zero		1


	//   ....[22]....
        /*01fc*/ 	.word	0x00002af0
        /*0200*/ 	.word	0x0000003f
        /*0204*/ 	.word	0x00000008
        /*0208*/ 	.short	0x010a
        /*020a*/ 	.byte	0x3f
	.zero		1


	//   ....[23]....
        /*020c*/ 	.word	0x000047b0
        /*0210*/ 	.word	0x00000040
        /*0214*/ 	.word	0x00000000
        /*0218*/ 	.short	0x0101
        /*021a*/ 	.byte	0x34
	.zero		1


	//   ....[24]....
        /*021c*/ 	.word	0x000051c0
        /*0220*/ 	.word	0x00000007
        /*0224*/ 	.word	0x00000020
        /*0228*/ 	.short	0x010a
        /*022a*/ 	.byte	0x3f
	.zero		1


	//   ....[25]....
        /*022c*/ 	.word	0x00005760
        /*0230*/ 	.word	0x00000003
        /*0234*/ 	.word	0x00000078
        /*0238*/ 	.short	0x0101
        /*023a*/ 	.byte	0x3f
	.zero		1


	//   ....[26]....
        /*023c*/ 	.word	0x00005ed0
        /*0240*/ 	.word	0x00000007
        /*0244*/ 	.word	0x00000000
        /*0248*/ 	.short	0x010a
        /*024a*/ 	.byte	0x3f
	.zero		1


	//   ....[27]....
        /*024c*/ 	.word	0x00005f50
        /*0250*/ 	.word	0x00000009
        /*0254*/ 	.word	0x00000000
        /*0258*/ 	.short	0x010a
        /*025a*/ 	.byte	0x3f
	.zero		1


	//   ....[28]....
        /*025c*/ 	.word	0x00005fe0
        /*0260*/ 	.word	0x00000006
        /*0264*/ 	.word	0x00000000
        /*0268*/ 	.short	0x010a
        /*026a*/ 	.byte	0x3f
	.zero		1


	//   ....[29]....
        /*026c*/ 	.word	0x00006070
        /*0270*/ 	.word	0x00000003
        /*0274*/ 	.word	0x00000000
        /*0278*/ 	.short	0x010a
        /*027a*/ 	.byte	0x3f
	.zero		1


	//   ....[30]....
        /*027c*/ 	.word	0x000060d0
        /*0280*/ 	.word	0x0000003f
        /*0284*/ 	.word	0xfffffff8
        /*0288*/ 	.short	0x010a
        /*028a*/ 	.byte	0x3f
	.zero		1


	//   ....[31]....
        /*028c*/ 	.word	0x00006120
        /*0290*/ 	.word	0x00000003
        /*0294*/ 	.word	0x00000000
        /*0298*/ 	.short	0x010a
        /*029a*/ 	.byte	0x3f
	.zero		1


	//   ....[32]....
        /*029c*/ 	.word	0x00006180
        /*02a0*/ 	.word	0x00000004
        /*02a4*/ 	.word	0x00000000
        /*02a8*/ 	.short	0x010a
        /*02aa*/ 	.byte	0x3f
	.zero		1


	//   ....[33]....
        /*02ac*/ 	.word	0x000061d0
        /*02b0*/ 	.word	0x0000003f
        /*02b4*/ 	.word	0x00000008
        /*02b8*/ 	.short	0x010a
        /*02ba*/ 	.byte	0x3f
	.zero		1


	//   ....[34]....
        /*02bc*/ 	.word	0x000062a0
        /*02c0*/ 	.word	0x00000007
        /*02c4*/ 	.word	0x00000020
        /*02c8*/ 	.short	0x010a
        /*02ca*/ 	.byte	0x3f
	.zero		1


	//   ....[35]....
        /*02cc*/ 	.word	0x00006370
        /*02d0*/ 	.word	0x00000007
        /*02d4*/ 	.word	0x00000000
        /*02d8*/ 	.short	0x010a
        /*02da*/ 	.byte	0x3f
	.zero		1


	//   ....[36]....
        /*02dc*/ 	.word	0x000063c0
        /*02e0*/ 	.word	0x00000009
        /*02e4*/ 	.word	0x00000000
        /*02e8*/ 	.short	0x010a
        /*02ea*/ 	.byte	0x3f
	.zero		1


	//   ....[37]....
        /*02ec*/ 	.word	0x00006410
        /*02f0*/ 	.word	0x00000006
        /*02f4*/ 	.word	0x00000000
        /*02f8*/ 	.short	0x010a
        /*02fa*/ 	.byte	0x3f
	.zero		1


	//----- nvinfo : EIATTR_NUM_MBARRIERS
	.align		4
.L_35:
        /*02fc*/ 	.byte	0x03, 0x38
        /*02fe*/ 	.short	0x000e


	//----- nvinfo : EIATTR_EXIT_INSTR_OFFSETS
	.align		4
        /*0300*/ 	.byte	0x04, 0x1c
        /*0302*/ 	.short	(.L_37 - .L_36)


	//   ....[0]....
.L_36:
        /*0304*/ 	.word	0x00001240


	//   ....[1]....
        /*0308*/ 	.word	0x000012a0


	//   ....[2]....
        /*030c*/ 	.word	0x00004ef0


	//   ....[3]....
        /*0310*/ 	.word	0x00004f20


	//   ....[4]....
        /*0314*/ 	.word	0x000060c0


	//----- nvinfo : EIATTR_MAX_THREADS
	.align		4
.L_37:
        /*0318*/ 	.byte	0x04, 0x05
        /*031a*/ 	.short	(.L_39 - .L_38)
.L_38:
        /*031c*/ 	.word	0x00000180
        /*0320*/ 	.word	0x00000001
        /*0324*/ 	.word	0x00000001


	//----- nvinfo : EIATTR_CRS_STACK_SIZE
	.align		4
.L_39:
        /*0328*/ 	.byte	0x04, 0x1e
        /*032a*/ 	.short	(.L_41 - .L_40)
.L_40:
        /*032c*/ 	.word	0x00000000


	//----- nvinfo : EIATTR_CBANK_PARAM_SIZE
	.align		4
.L_41:
        /*0330*/ 	.byte	0x03, 0x19
        /*0332*/ 	.short	0x0470


	//----- nvinfo : EIATTR_PARAM_CBANK
	.align		4
        /*0334*/ 	.byte	0x04, 0x0a
        /*0336*/ 	.short	(.L_43 - .L_42)
	.align		4
.L_42:
        /*0338*/ 	.word	index@(.nv.constant0._ZN7cutlass13device_kernelINS_4gemm6kernel13GemmUniversalIN4cute5tupleIJiiiiEEENS1_10collective13CollectiveMmaINS1_34MainloopSm90TmaGmmaWarpSpecializedILi4ENS5_IJNS4_1CILi1EEESB_SB_EEENS1_32KernelTmaWarpSpecializedPingpongEEENS5_IJNSA_ILi64EEESF_NSA_ILi128EEEEEEfNS5_IJlSB_lEEEfSI_NS4_8TiledMMAINS4_8MMA_AtomIJNS4_4SM904GMMA29MMA_64x64x8_F32TF32TF32_SS_TNILNSM_7ScaleInE1ELSO_1EEEEEENS4_6LayoutISC_NS5_IJNSA_ILi0EEESS_SS_EEEEENS5_IJNS4_10UnderscoreESV_SV_EEEEENS4_13SM90_TMA_LOADENS4_14ComposedLayoutINS4_7SwizzleILi3ELi4ELi3EEENS4_18smem_ptr_flag_bitsILi32EEENSR_INS5_IJNSA_ILi8EEENSA_ILi32EEEEEENS5_IJS15_SB_EEEEEEEvNS4_8identityESY_S19_vS1A_EENS_8epilogue10collective6detail29Sm90TmaWarpSpecializedAdapterINS1D_15DefaultEpilogueIfSI_SI_NS1C_6thread17LinearCombinationIfLi1EffLNS1H_9ScaleType4KindE0ELNS_15FloatRoundStyleE2EfEENS1_15EpilogueDefaultEEEEEvvEEEEvNT_6ParamsE)
        /*033c*/ 	.short	0x0210
        /*033e*/ 	.short	0x0470


	//----- nvinfo : EIATTR_SW_WAR
	.align		4
.L_43:
        /*0340*/ 	.byte	0x04, 0x36
        /*0342*/ 	.short	(.L_45 - .L_44)
.L_44:
        /*0344*/ 	.word	0x00000008
.L_45:


//--------------------- .nv.callgraph             --------------------------
	.section	.nv.callgraph,"",@"SHT_CUDA_CALLGRAPH"
	.align	4
	.sectionentsize	8
	.align		4
        /*0000*/ 	.word	0x00000000
	.align		4
        /*0004*/ 	.word	0xffffffff
	.align		4
        /*0008*/ 	.word	index@(_ZN7cutlass13device_kernelINS_4gemm6kernel13GemmUniversalIN4cute5tupleIJiiiiEEENS1_10collective13CollectiveMmaINS1_34MainloopSm90TmaGmmaWarpSpecializedILi4ENS5_IJNS4_1CILi1EEESB_SB_EEENS1_32KernelTmaWarpSpecializedPingpongEEENS5_IJNSA_ILi64EEESF_NSA_ILi128EEEEEEfNS5_IJlSB_lEEEfSI_NS4_8TiledMMAINS4_8MMA_AtomIJNS4_4SM904GMMA29MMA_64x64x8_F32TF32TF32_SS_TNILNSM_7ScaleInE1ELSO_1EEEEEENS4_6LayoutISC_NS5_IJNSA_ILi0EEESS_SS_EEEEENS5_IJNS4_10UnderscoreESV_SV_EEEEENS4_13SM90_TMA_LOADENS4_14ComposedLayoutINS4_7SwizzleILi3ELi4ELi3EEENS4_18smem_ptr_flag_bitsILi32EEENSR_INS5_IJNSA_ILi8EEENSA_ILi32EEEEEENS5_IJS15_SB_EEEEEEEvNS4_8identityESY_S19_vS1A_EENS_8epilogue10collective6detail29Sm90TmaWarpSpecializedAdapterINS1D_15DefaultEpilogueIfSI_SI_NS1C_6thread17LinearCombinationIfLi1EffLNS1H_9ScaleType4KindE0ELNS_15FloatRoundStyleE2EfEENS1_15EpilogueDefaultEEEEEvvEEEEvNT_6ParamsE)
	.align		4
        /*000c*/ 	.word	index@(__assertfail)
	.align		4
        /*0010*/ 	.word	0x00000000
	.align		4
        /*0014*/ 	.word	0xfffffffe
	.align		4
        /*0018*/ 	.word	0x00000000
	.align		4
        /*001c*/ 	.word	0xfffffffd
	.align		4
        /*0020*/ 	.word	0x00000000
	.align		4
        /*0024*/ 	.word	0xfffffffc


//--------------------- .nv.constant4             --------------------------
	.section	.nv.constant4,"a",@progbits
	.align	8
	.align		8
.nv.constant4:
        /*0000*/ 	.dword	__assertfail
	.align		8
        /*0008*/ 	.dword	__unnamed_1
	.align		8
        /*0010*/ 	.dword	_ZN40_INTERNAL_f61832a7_4_k_cu_6e0dd8a5_164184cuda3std3__45__cpo5beginE
	.align		8
        /*0018*/ 	.dword	_ZN40_INTERNAL_f61832a7_4_k_cu_6e0dd8a5_164184cuda3std3__45__cpo3endE
	.align		8
        /*0020*/ 	.dword	_ZN40_INTERNAL_f61832a7_4_k_cu_6e0dd8a5_164184cuda3std3__45__cpo6cbeginE
	.align		8
        /*0028*/ 	.dword	_ZN40_INTERNAL_f61832a7_4_k_cu_6e0dd8a5_164184cuda3std3__45__cpo4cendE
	.align		8
        /*0030*/ 	.dword	_ZN40_INTERNAL_f61832a7_4_k_cu_6e0dd8a5_164184cuda3std3__442_GLOBAL__N__f61832a7_4_k_cu_6e0dd8a5_164186ignoreE
	.align		8
        /*0038*/ 	.dword	_ZN40_INTERNAL_f61832a7_4_k_cu_6e0dd8a5_164184cuda3std3__419piecewise_constructE
	.align		8
        /*0040*/ 	.dword	_ZN40_INTERNAL_f61832a7_4_k_cu_6e0dd8a5_164184cuda3std3__48in_placeE
	.align		8
        /*0048*/ 	.dword	_ZN40_INTERNAL_f61832a7_4_k_cu_6e0dd8a5_164184cuda3std6ranges3__45__cpo4swapE
	.align		8
        /*0050*/ 	.dword	_ZN40_INTERNAL_f61832a7_4_k_cu_6e0dd8a5_164184cuda3std6ranges3__45__cpo9iter_moveE
	.align		8
        /*0058*/ 	.dword	_ZN40_INTERNAL_f61832a7_4_k_cu_6e0dd8a5_164184cute7productE
	.align		8
        /*0060*/ 	.dword	_ZN40_INTERNAL_f61832a7_4_k_cu_6e0dd8a5_164184cute1_E
	.align		8
        /*0068*/ 	.dword	$str$22
	.align		8
        /*0070*/ 	.dword	$str$23


//--------------------- .text._ZN7cutlass13device_kernelINS_4gemm6kernel13GemmUniversalIN4cute5tupleIJiiiiEEENS1_10collective13CollectiveMmaINS1_34MainloopSm90TmaGmmaWarpSpecializedILi4ENS5_IJNS4_1CILi1EEESB_SB_EEENS1_32KernelTmaWarpSpecializedPingpongEEENS5_IJNSA_ILi64EEESF_NSA_ILi128EEEEEEfNS5_IJlSB_lEEEfSI_NS4_8TiledMMAINS4_8MMA_AtomIJNS4_4SM904GMMA29MMA_64x64x8_F32TF32TF32_SS_TNILNSM_7ScaleInE1ELSO_1EEEEEENS4_6LayoutISC_NS5_IJNSA_ILi0EEESS_SS_EEEEENS5_IJNS4_10UnderscoreESV_SV_EEEEENS4_13SM90_TMA_LOADENS4_14ComposedLayoutINS4_7SwizzleILi3ELi4ELi3EEENS4_18smem_ptr_flag_bitsILi32EEENSR_INS5_IJNSA_ILi8EEENSA_ILi32EEEEEENS5_IJS15_SB_EEEEEEEvNS4_8identityESY_S19_vS1A_EENS_8epilogue10collective6detail29Sm90TmaWarpSpecializedAdapterINS1D_15DefaultEpilogueIfSI_SI_NS1C_6thread17LinearCombinationIfLi1EffLNS1H_9ScaleType4KindE0ELNS_15FloatRoundStyleE2EfEENS1_15EpilogueDefaultEEEEEvvEEEEvNT_6ParamsE --------------------------
	.section	.text._ZN7cutlass13device_kernelINS_4gemm6kernel13GemmUniversalIN4cute5tupleIJiiiiEEENS1_10collective13CollectiveMmaINS1_34MainloopSm90TmaGmmaWarpSpecializedILi4ENS5_IJNS4_1CILi1EEESB_SB_EEENS1_32KernelTmaWarpSpecializedPingpongEEENS5_IJNSA_ILi64EEESF_NSA_ILi128EEEEEEfNS5_IJlSB_lEEEfSI_NS4_8TiledMMAINS4_8MMA_AtomIJNS4_4SM904GMMA29MMA_64x64x8_F32TF32TF32_SS_TNILNSM_7ScaleInE1ELSO_1EEEEEENS4_6LayoutISC_NS5_IJNSA_ILi0EEESS_SS_EEEEENS5_IJNS4_10UnderscoreESV_SV_EEEEENS4_13SM90_TMA_LOADENS4_14ComposedLayoutINS4_7SwizzleILi3ELi4ELi3EEENS4_18smem_ptr_flag_bitsILi32EEENSR_INS5_IJNSA_ILi8EEENSA_ILi32EEEEEENS5_IJS15_SB_EEEEEEEvNS4_8identityESY_S19_vS1A_EENS_8epilogue10collective6detail29Sm90TmaWarpSpecializedAdapterINS1D_15DefaultEpilogueIfSI_SI_NS1C_6thread17LinearCombinationIfLi1EffLNS1H_9ScaleType4KindE0ELNS_15FloatRoundStyleE2EfEENS1_15EpilogueDefaultEEEEEvvEEEEvNT_6ParamsE,"ax",@progbits
	.align	128
.text._ZN7cutlass13device_kernelINS_4gemm6kernel13GemmUniversalIN4cute5tupleIJiiiiEEENS1_10collective13CollectiveMmaINS1_34MainloopSm90TmaGmmaWarpSpecializedILi4ENS5_IJNS4_1CILi1EEESB_SB_EEENS1_32KernelTmaWarpSpecializedPingpongEEENS5_IJNSA_ILi64EEESF_NSA_ILi128EEEEEEfNS5_IJlSB_lEEEfSI_NS4_8TiledMMAINS4_8MMA_AtomIJNS4_4SM904GMMA29MMA_64x64x8_F32TF32TF32_SS_TNILNSM_7ScaleInE1ELSO_1EEEEEENS4_6LayoutISC_NS5_IJNSA_ILi0EEESS_SS_EEEEENS5_IJNS4_10UnderscoreESV_SV_EEEEENS4_13SM90_TMA_LOADENS4_14ComposedLayoutINS4_7SwizzleILi3ELi4ELi3EEENS4_18smem_ptr_flag_bitsILi32EEENSR_INS5_IJNSA_ILi8EEENSA_ILi32EEEEEENS5_IJS15_SB_EEEEEEEvNS4_8identityESY_S19_vS1A_EENS_8epilogue10collective6detail29Sm90TmaWarpSpecializedAdapterINS1D_15DefaultEpilogueIfSI_SI_NS1C_6thread17LinearCombinationIfLi1EffLNS1H_9ScaleType4KindE0ELNS_15FloatRoundStyleE2EfEENS1_15EpilogueDefaultEEEEEvvEEEEvNT_6ParamsE:
        .type           _ZN7cutlass13device_kernelINS_4gemm6kernel13GemmUniversalIN4cute5tupleIJiiiiEEENS1_10collective13CollectiveMmaINS1_34MainloopSm90TmaGmmaWarpSpecializedILi4ENS5_IJNS4_1CILi1EEESB_SB_EEENS1_32KernelTmaWarpSpecializedPingpongEEENS5_IJNSA_ILi64EEESF_NSA_ILi128EEEEEEfNS5_IJlSB_lEEEfSI_NS4_8TiledMMAINS4_8MMA_AtomIJNS4_4SM904GMMA29MMA_64x64x8_F32TF32TF32_SS_TNILNSM_7ScaleInE1ELSO_1EEEEEENS4_6LayoutISC_NS5_IJNSA_ILi0EEESS_SS_EEEEENS5_IJNS4_10UnderscoreESV_SV_EEEEENS4_13SM90_TMA_LOADENS4_14ComposedLayoutINS4_7SwizzleILi3ELi4ELi3EEENS4_18smem_ptr_flag_bitsILi32EEENSR_INS5_IJNSA_ILi8EEENSA_ILi32EEEEEENS5_IJS15_SB_EEEEEEEvNS4_8identityESY_S19_vS1A_EENS_8epilogue10collective6detail29Sm90TmaWarpSpecializedAdapterINS1D_15DefaultEpilogueIfSI_SI_NS1C_6thread17LinearCombinationIfLi1EffLNS1H_9ScaleType4KindE0ELNS_15FloatRoundStyleE2EfEENS1_15EpilogueDefaultEEEEEvvEEEEvNT_6ParamsE,@function
        .size           _ZN7cutlass13device_kernelINS_4gemm6kernel13GemmUniversalIN4cute5tupleIJiiiiEEENS1_10collective13CollectiveMmaINS1_34MainloopSm90TmaGmmaWarpSpecializedILi4ENS5_IJNS4_1CILi1EEESB_SB_EEENS1_32KernelTmaWarpSpecializedPingpongEEENS5_IJNSA_ILi64EEESF_NSA_ILi128EEEEEEfNS5_IJlSB_lEEEfSI_NS4_8TiledMMAINS4_8MMA_AtomIJNS4_4SM904GMMA29MMA_64x64x8_F32TF32TF32_SS_TNILNSM_7ScaleInE1ELSO_1EEEEEENS4_6LayoutISC_NS5_IJNSA_ILi0EEESS_SS_EEEEENS5_IJNS4_10UnderscoreESV_SV_EEEEENS4_13SM90_TMA_LOADENS4_14ComposedLayoutINS4_7SwizzleILi3ELi4ELi3EEENS4_18smem_ptr_flag_bitsILi32EEENSR_INS5_IJNSA_ILi8EEENSA_ILi32EEEEEENS5_IJS15_SB_EEEEEEEvNS4_8identityESY_S19_vS1A_EENS_8epilogue10collective6detail29Sm90TmaWarpSpecializedAdapterINS1D_15DefaultEpilogueIfSI_SI_NS1C_6thread17LinearCombinationIfLi1EffLNS1H_9ScaleType4KindE0ELNS_15FloatRoundStyleE2EfEENS1_15EpilogueDefaultEEEEEvvEEEEvNT_6ParamsE,(.L_x_132 - _ZN7cutlass13device_kernelINS_4gemm6kernel13GemmUniversalIN4cute5tupleIJiiiiEEENS1_10collective13CollectiveMmaINS1_34MainloopSm90TmaGmmaWarpSpecializedILi4ENS5_IJNS4_1CILi1EEESB_SB_EEENS1_32KernelTmaWarpSpecializedPingpongEEENS5_IJNSA_ILi64EEESF_NSA_ILi128EEEEEEfNS5_IJlSB_lEEEfSI_NS4_8TiledMMAINS4_8MMA_AtomIJNS4_4SM904GMMA29MMA_64x64x8_F32TF32TF32_SS_TNILNSM_7ScaleInE1ELSO_1EEEEEENS4_6LayoutISC_NS5_IJNSA_ILi0EEESS_SS_EEEEENS5_IJNS4_10UnderscoreESV_SV_EEEEENS4_13SM90_TMA_LOADENS4_14ComposedLayoutINS4_7SwizzleILi3ELi4ELi3EEENS4_18smem_ptr_flag_bitsILi32EEENSR_INS5_IJNSA_ILi8EEENSA_ILi32EEEEEENS5_IJS15_SB_EEEEEEEvNS4_8identityESY_S19_vS1A_EENS_8epilogue10collective6detail29Sm90TmaWarpSpecializedAdapterINS1D_15DefaultEpilogueIfSI_SI_NS1C_6thread17LinearCombinationIfLi1EffLNS1H_9ScaleType4KindE0ELNS_15FloatRoundStyleE2EfEENS1_15EpilogueDefaultEEEEEvvEEEEvNT_6ParamsE)
        .other          _ZN7cutlass13device_kernelINS_4gemm6kernel13GemmUniversalIN4cute5tupleIJiiiiEEENS1_10collective13CollectiveMmaINS1_34MainloopSm90TmaGmmaWarpSpecializedILi4ENS5_IJNS4_1CILi1EEESB_SB_EEENS1_32KernelTmaWarpSpecializedPingpongEEENS5_IJNSA_ILi64EEESF_NSA_ILi128EEEEEEfNS5_IJlSB_lEEEfSI_NS4_8TiledMMAINS4_8MMA_AtomIJNS4_4SM904GMMA29MMA_64x64x8_F32TF32TF32_SS_TNILNSM_7ScaleInE1ELSO_1EEEEEENS4_6LayoutISC_NS5_IJNSA_ILi0EEESS_SS_EEEEENS5_IJNS4_10UnderscoreESV_SV_EEEEENS4_13SM90_TMA_LOADENS4_14ComposedLayoutINS4_7SwizzleILi3ELi4ELi3EEENS4_18smem_ptr_flag_bitsILi32EEENSR_INS5_IJNSA_ILi8EEENSA_ILi32EEEEEENS5_IJS15_SB_EEEEEEEvNS4_8identityESY_S19_vS1A_EENS_8epilogue10collective6detail29Sm90TmaWarpSpecializedAdapterINS1D_15DefaultEpilogueIfSI_SI_NS1C_6thread17LinearCombinationIfLi1EffLNS1H_9ScaleType4KindE0ELNS_15FloatRoundStyleE2EfEENS1_15EpilogueDefaultEEEEEvvEEEEvNT_6ParamsE,@"STO_CUDA_ENTRY STV_DEFAULT"
_ZN7cutlass13device_kernelINS_4gemm6kernel13GemmUniversalIN4cute5tupleIJiiiiEEENS1_10collective13CollectiveMmaINS1_34MainloopSm90TmaGmmaWarpSpecializedILi4ENS5_IJNS4_1CILi1EEESB_SB_EEENS1_32KernelTmaWarpSpecializedPingpongEEENS5_IJNSA_ILi64EEESF_NSA_ILi128EEEEEEfNS5_IJlSB_lEEEfSI_NS4_8TiledMMAINS4_8MMA_AtomIJNS4_4SM904GMMA29MMA_64x64x8_F32TF32TF32_SS_TNILNSM_7ScaleInE1ELSO_1EEEEEENS4_6LayoutISC_NS5_IJNSA_ILi0EEESS_SS_EEEEENS5_IJNS4_10UnderscoreESV_SV_EEEEENS4_13SM90_TMA_LOADENS4_14ComposedLayoutINS4_7SwizzleILi3ELi4ELi3EEENS4_18smem_ptr_flag_bitsILi32EEENSR_INS5_IJNSA_ILi8EEENSA_ILi32EEEEEENS5_IJS15_SB_EEEEEEEvNS4_8identityESY_S19_vS1A_EENS_8epilogue10collective6detail29Sm90TmaWarpSpecializedAdapterINS1D_15DefaultEpilogueIfSI_SI_NS1C_6thread17LinearCombinationIfLi1EffLNS1H_9ScaleType4KindE0ELNS_15FloatRoundStyleE2EfEENS1_15EpilogueDefaultEEEEEvvEEEEvNT_6ParamsE:
[----:B------:R-:W0:Y:S01]  /*0000*/  LDC R1, c[0x0][0x28] ;  /* 0x00000a00ff017b82 */ /* 0x000e220000000800 */
[----:B------:R-:W1:Y:S01]  /*0010*/  S2R R4, SR_TID.X ;  /* 0x0000000000047919 */ /* 0x000e620000002100 */
[----:B------:R-:W-:Y:S01]  /*0020*/  ELECT P0, URZ, PT ;  /* 0x00000000003f782f */ /* 0x000fe20003800000 */
[----:B------:R-:W-:Y:S01]  /*0030*/  BSSY B0, `(.L_x_0) ;  /* 0x0000014000007945 */ /* 0x000fe20003800000 */
[----:B-1----:R-:W-:-:S05]  /*0040*/  SHF.R.U32.HI R0, RZ, 0x5, R4 ;  /* 0x00000005ff007819 */ /* 0x002fca0000011604 */
[----:B------:R-:W1:Y:S02]  /*0050*/  SHFL.IDX PT, R2, R0, RZ, 0x1f ;  /* 0x00001fff00027589 */ /* 0x000e6400000e0000 */
[----:B-1----:R-:W-:Y:S02]  /*0060*/  R2UR UR8, R2 ;  /* 0x00000000020872ca */ /* 0x002fe400000e0000 */
[----:B------:R-:W-:-:S05]  /*0070*/  SHF.R.U32.HI R2, RZ, 0x7, R4 ;  /* 0x00000007ff027819 */ /* 0x000fca0000011604 */
[----:B------:R1:W2:Y:S06]  /*0080*/  SHFL.IDX PT, R3, R2, RZ, 0x1f ;  /* 0x00001fff02037589 */ /* 0x0002ac00000e0000 */
[----:B------:R-:W-:Y:S02]  /*0090*/  USHF.R.S32.HI UR4, URZ, 0x1f, UR8 ;  /* 0x0000001f3f047899 */ /* 0x000fe40008011408 */
[----:B------:R-:W-:Y:S02]  /*00a0*/  ISETP.NE.OR P0, PT, RZ, UR8, !P0 ;  /* 0x00000008ff007c0c */ /* 0x000fe4000c705670 */
[----:B------:R-:W-:-:S04]  /*00b0*/  ULEA.HI UR4, UR4, UR8, URZ, 0x2 ;  /* 0x0000000804047291 */ /* 0x000fc8000f8f103f */
[----:B------:R-:W-:-:S04]  /*00c0*/  ULOP3.LUT UR4, UR4, 0xfffffffc, URZ, 0xc0, !UPT ;  /* 0xfffffffc04047892 */ /* 0x000fc8000f8ec03f */
[----:B------:R-:W-:-:S03]  /*00d0*/  UIADD3 UR8, UR8, -UR4, URZ ;  /* 0x8000000408087290 */ /* 0x000fc6000fffe03f */
[----:B01----:R-:W-:Y:S09]  /*00e0*/  @P0 BRA `(.L_x_1) ;  /* 0x0000000000200947 */ /* 0x003ff20003800000 */
[----:B------:R-:W-:Y:S02]  /*00f0*/  ULDC.64 UR4, c[0x0][0x198] ;  /* 0x0000660000047ab9 */ /* 0x000fe40000000a00 */
[----:B------:R-:W-:Y:S02]  /*0100*/  UIADD3 UR6, UP0, UR4, 0xf0, URZ ;  /* 0x000000f004067890 */ /* 0x000fe4000ff1e03f */
[----:B------:R-:W-:Y:S02]  /*0110*/  UIADD3 UR4, UP1, UR4, 0x1f0, URZ ;  /* 0x000001f004047890 */ /* 0x000fe4000ff3e03f */
[----:B------:R-:W-:Y:S02]  /*0120*/  UIADD3.X UR7, URZ, UR5, URZ, UP0, !UPT ;  /* 0x000000053f077290 */ /* 0x000fe400087fe43f */
[----:B------:R-:W-:-:S07]  /*0130*/  UIADD3.X UR5, URZ, UR5, URZ, UP1, !UPT ;  /* 0x000000053f057290 */ /* 0x000fce0008ffe43f */
[----:B------:R0:W-:Y:S02]  /*0140*/  UTMACCTL.PF [UR6] ;  /* 0x00000000060079b9 */ /* 0x0001e40008040000 */
[----:B------:R0:W-:Y:S02]  /*0150*/  UTMACCTL.PF [UR4] ;  /* 0x00000000040079b9 */ /* 0x0001e40008040000 */
[----:B0-----:R-:W-:Y:S01]  /*0160*/  NOP ;  /* 0x0000000000007918 */ /* 0x001fe20000000000 */
.L_x_1:
[----:B------:R-:W-:Y:S05]  /*0170*/  BSYNC B0 ;  /* 0x0000000000007941 */ /* 0x000fea0003800000 */
.L_x_0:
[----:B------:R-:W0:Y:S01]  /*0180*/  SHFL.IDX PT, R5, R0, RZ, 0x1f ;  /* 0x00001fff00057589 */ /* 0x000e2200000e0000 */
[----:B--2---:R-:W-:Y:S01]  /*0190*/  R2UR UR15, R3 ;  /* 0x00000000030f72ca */ /* 0x004fe200000e0000 */
[----:B------:R-:W-:-:S04]  /*01a0*/  UISETP.NE.AND UP0, UPT, UR8, 0x3, UPT ;  /* 0x000000030800788c */ /* 0x000fc8000bf05270 */
[----:B------:R-:W-:-:S08]  /*01b0*/  UISETP.EQ.OR UP0, UPT, UR8, URZ, !UP0 ;  /* 0x0000003f0800728c */ /* 0x000fd0000c702670 */
[----:B------:R-:W-:Y:S02]  /*01c0*/  UIADD3 UR18, UR15, -0x1, URZ ;  /* 0xffffffff0f127890 */ /* 0x000fe4000fffe03f */
[----:B------:R-:W-:Y:S02]  /*01d0*/  UISETP.EQ.AND UP0, UPT, UR15, URZ, UP0 ;  /* 0x0000003f0f00728c */ /* 0x000fe40008702270 */
[----:B------:R-:W-:Y:S02]  /*01e0*/  UISETP.GE.U32.AND UP1, UPT, UR18, 0x2, UPT ;  /* 0x000000021200788c */ /* 0x000fe4000bf26070 */
[----:B------:R-:W-:Y:S01]  /*01f0*/  USEL UR39, URZ, 0x1, !UP0 ;  /* 0x000000013f277887 */ /* 0x000fe2000c000000 */
[----:B0-----:R-:W-:-:S03]  /*0200*/  ISETP.NE.AND P0, PT, R5, RZ, PT ;  /* 0x000000ff0500720c */ /* 0x001fc60003f05270 */
[----:B------:R-:W-:-:S10]  /*0210*/  USEL UR39, UR39, 0x2, UP1 ;  /* 0x0000000227277887 */ /* 0x000fd40008800000 */
[----:B------:R-:W-:Y:S05]  /*0220*/  @P0 BRA `(.L_x_2) ;  /* 0x0000000000580947 */ /* 0x000fea0003800000 */
[----:B------:R-:W0:Y:S01]  /*0230*/  S2UR UR9, SR_CgaCtaId ;  /* 0x00000000000979c3 */ /* 0x000e220000008800 */
[----:B------:R-:W-:Y:S01]  /*0240*/  UMOV UR4, 0x400 ;  /* 0x0000040000047882 */ /* 0x000fe20000000000 */
[----:B------:R-:W-:Y:S01]  /*0250*/  UMOV UR5, 0x1 ;  /* 0x0000000100057882 */ /* 0x000fe20000000000 */
[----:B------:R-:W-:Y:S01]  /*0260*/  UMOV UR6, 0x80 ;  /* 0x0000008000067882 */ /* 0x000fe20000000000 */
[----:B------:R-:W-:Y:S01]  /*0270*/  ELECT P0, URZ, PT ;  /* 0x00000000003f782f */ /* 0x000fe20003800000 */
[----:B------:R-:W-:-:S04]  /*0280*/  UIADD3 UR6, -UR6, 0x100000, URZ ;  /* 0x0010000006067890 */ /* 0x000fc8000fffe13f */
[----:B------:R-:W-:Y:S02]  /*0290*/  USHF.L.U32 UR7, UR6, 0xb, URZ ;  /* 0x0000000b06077899 */ /* 0x000fe4000800063f */
[----:B------:R-:W-:Y:S02]  /*02a0*/  USHF.L.U32 UR6, UR6, 0x1, URZ ;  /* 0x0000000106067899 */ /* 0x000fe4000800063f */
[----:B0-----:R-:W-:Y:S02]  /*02b0*/  ULEA UR9, UR9, UR4, 0x18 ;  /* 0x0000000409097291 */ /* 0x001fe4000f8ec03f */
[----:B------:R-:W-:-:S04]  /*02c0*/  UIADD3 UR4, -UR5, 0x100000, URZ ;  /* 0x0010000005047890 */ /* 0x000fc8000fffe13f */
[----:B------:R-:W-:Y:S02]  /*02d0*/  USHF.L.U32 UR5, UR4, 0xb, URZ ;  /* 0x0000000b04057899 */ /* 0x000fe4000800063f */
[----:B------:R-:W-:Y:S01]  /*02e0*/  USHF.L.U32 UR4, UR4, 0x1, URZ ;  /* 0x0000000104047899 */ /* 0x000fe2000800063f */
[----:B------:R-:W0:Y:S11]  /*02f0*/  FENCE.VIEW.ASYNC.S ;  /* 0x00000000000073c6 */ /* 0x000e360000000000 */
[----:B0-----:R0:W1:Y:S01]  /*0300*/  SYNCS.EXCH.64 URZ, [UR9], UR4 ;  /* 0x00000004093f75b2 */ /* 0x0010620008000100 */
[----:B------:R0:W2:Y:S01]  /*0310*/  SYNCS.EXCH.64 URZ, [UR9+0x20], UR6 ;  /* 0x00002006093f75b2 */ /* 0x0000a20008000100 */
[----:B------:R0:W3:Y:S01]  /*0320*/  SYNCS.EXCH.64 URZ, [UR9+0x8], UR4 ;  /* 0x00000804093f75b2 */ /* 0x0000e20008000100 */
[----:B------:R0:W4:Y:S01]  /*0330*/  SYNCS.EXCH.64 URZ, [UR9+0x28], UR6 ;  /* 0x00002806093f75b2 */ /* 0x0001220008000100 */
[----:B------:R0:W0:Y:S01]  /*0340*/  SYNCS.EXCH.64 URZ, [UR9+0x10], UR4 ;  /* 0x00001004093f75b2 */ /* 0x0000220008000100 */
[----:B------:R0:W0:Y:S01]  /*0350*/  SYNCS.EXCH.64 URZ, [UR9+0x30], UR6 ;  /* 0x00003006093f75b2 */ /* 0x0000220008000100 */
[----:B------:R0:W0:Y:S01]  /*0360*/  SYNCS.EXCH.64 URZ, [UR9+0x18], UR4 ;  /* 0x00001804093f75b2 */ /* 0x0000220008000100 */
[----:B------:R0:W0:Y:S01]  /*0370*/  SYNCS.EXCH.64 URZ, [UR9+0x38], UR6 ;  /* 0x00003806093f75b2 */ /* 0x0000220008000100 */
[----:B------:R-:W-:Y:S01]  /*0380*/  NOP ;  /* 0x0000000000007918 */ /* 0x000fe20000000000 */
.L_x_2:
[----:B------:R-:W5:Y:S01]  /*0390*/  SHFL.IDX PT, R5, R0, RZ, 0x1f ;  /* 0x00001fff00057589 */ /* 0x000f6200000e0000 */
[----:B------:R-:W-:Y:S01]  /*03a0*/  ELECT P0, URZ, PT ;  /* 0x00000000003f782f */ /* 0x000fe20003800000 */
[----:B------:R-:W-:Y:S01]  /*03b0*/  NOP ;  /* 0x0000000000007918 */ /* 0x000fe20000000000 */
[----:B------:R-:W-:Y:S01]  /*03c0*/  ELECT P1, URZ, PT ;  /* 0x00000000003f782f */ /* 0x000fe20003820000 */
[----:B------:R-:W1:Y:S01]  /*03d0*/  SHFL.IDX PT, R3, R0, RZ, 0x1f ;  /* 0x00001fff00037589 */ /* 0x000e6200000e0000 */
[----:B0-----:R-:W-:Y:S01]  /*03e0*/  UMOV UR4, 0x20 ;  /* 0x0000002000047882 */ /* 0x001fe20000000000 */
[----:B------:R-:W-:Y:S01]  /*03f0*/  UMOV UR12, 0x80 ;  /* 0x00000080000c7882 */ /* 0x000fe20000000000 */
[----:B------:R-:W-:Y:S01]  /*0400*/  NOP ;  /* 0x0000000000007918 */ /* 0x000fe20000000000 */
[----:B------:R0:W0:Y:S01]  /*0410*/  SHFL.IDX PT, R63, R2, RZ, 0x1f ;  /* 0x00001fff023f7589 */ /* 0x00002200000e0000 */
[----:B------:R-:W-:Y:S01]  /*0420*/  ULDC.64 UR56, c[0x0][0x208] ;  /* 0x0000820000387ab9 */ /* 0x000fe20000000a00 */
[----:B-----5:R-:W-:-:S02]  /*0430*/  ISETP.NE.OR P0, PT, R5, RZ, !P0 ;  /* 0x000000ff0500720c */ /* 0x020fc40004705670 */
[----:B-1----:R-:W-:Y:S02]  /*0440*/  ISETP.NE.OR P1, PT, R3, RZ, !P1 ;  /* 0x000000ff0300720c */ /* 0x002fe40004f25670 */
[----:B------:R-:W-:-:S04]  /*0450*/  SHF.R.S32.HI R3, RZ, 0x1f, R4 ;  /* 0x0000001fff037819 */ /* 0x000fc80000011404 */
[----:B------:R-:W-:-:S05]  /*0460*/  LEA.HI R3, R3, R4, RZ, 0x7 ;  /* 0x0000000403037211 */ /* 0x000fca00078f38ff */
[----:B------:R-:W-:Y:S01]  /*0470*/  VOTEU.ALL UP0, P0 ;  /* 0x00000000003f7886 */ /* 0x000fe20000000000 */
[----:B------:R-:W-:Y:S01]  /*0480*/  LOP3.LUT R3, R3, 0xffffff80, RZ, 0xc0, !PT ;  /* 0xffffff8003037812 */ /* 0x000fe200078ec0ff */
[----:B------:R-:W-:-:S03]  /*0490*/  VOTEU.ALL UP1, P1 ;  /* 0x00000000003f7886 */ /* 0x000fc60000820000 */
[----:B------:R-:W1:Y:S01]  /*04a0*/  @!UP0 S2UR UR7, SR_CgaCtaId ;  /* 0x00000000000789c3 */ /* 0x000e620000008800 */
[----:B------:R-:W-:Y:S01]  /*04b0*/  @!UP0 UMOV UR6, 0x400 ;  /* 0x0000040000068882 */ /* 0x000fe20000000000 */
[----:B------:R-:W-:-:S04]  /*04c0*/  @!UP0 UIADD3 UR4, -UR4, 0x100000, URZ ;  /* 0x0010000004048890 */ /* 0x000fc8000fffe13f */
[----:B------:R-:W-:Y:S02]  /*04d0*/  @!UP0 USHF.L.U32 UR5, UR4, 0xb, URZ ;  /* 0x0000000b04058899 */ /* 0x000fe4000800063f */
[----:B------:R-:W-:Y:S01]  /*04e0*/  @!UP0 USHF.L.U32 UR4, UR4, 0x1, URZ ;  /* 0x0000000104048899 */ /* 0x000fe2000800063f */
[----:B------:R-:W-:Y:S01]  /*04f0*/  IMAD.IADD R3, R4, 0x1, -R3 ;  /* 0x0000000104037824 */ /* 0x000fe200078e0a03 */
[----:B------:R-:W-:Y:S01]  /*0500*/  @!UP1 UMOV UR10, 0x400 ;  /* 0x00000400000a9882 */ /* 0x000fe20000000000 */
[----:B------:R-:W-:Y:S01]  /*0510*/  VOTEU.ALL UP2, P1 ;  /* 0x00000000003f7886 */ /* 0x000fe20000840000 */
[----:B------:R-:W-:Y:S01]  /*0520*/  VOTEU.ALL UP3, P1 ;  /* 0x00000000003f7886 */ /* 0x000fe20000860000 */
[----:B------:R-:W-:Y:S01]  /*0530*/  VOTEU.ALL UP4, P1 ;  /* 0x00000000003f7886 */ /* 0x000fe20000880000 */
[----:B------:R-:W5:Y:S01]  /*0540*/  @!UP1 S2UR UR11, SR_CgaCtaId ;  /* 0x00000000000b99c3 */ /* 0x000f620000008800 */
[----:B------:R-:W-:Y:S01]  /*0550*/  VOTEU.ALL UP5, P1 ;  /* 0x00000000003f7886 */ /* 0x000fe200008a0000 */
[----:B------:R-:W-:Y:S01]  /*0560*/  ISETP.NE.AND P1, PT, RZ, UR15, PT ;  /* 0x0000000fff007c0c */ /* 0x000fe2000bf25270 */
[----:B-1----:R-:W-:-:S02]  /*0570*/  @!UP0 ULEA UR9, UR7, UR6, 0x18 ;  /* 0x0000000607098291 */ /* 0x002fc4000f8ec03f */
[----:B------:R-:W-:-:S04]  /*0580*/  @!UP1 UIADD3 UR6, -UR12, 0x100000, URZ ;  /* 0x001000000c069890 */ /* 0x000fc8000fffe13f */
[----:B------:R-:W-:Y:S02]  /*0590*/  @!UP1 USHF.L.U32 UR7, UR6, 0xb, URZ ;  /* 0x0000000b06079899 */ /* 0x000fe4000800063f */
[----:B------:R-:W-:Y:S01]  /*05a0*/  @!UP1 USHF.L.U32 UR6, UR6, 0x1, URZ ;  /* 0x0000000106069899 */ /* 0x000fe2000800063f */
[----:B------:R-:W-:Y:S01]  /*05b0*/  VOTEU.ALL UP0, P0 ;  /* 0x00000000003f7886 */ /* 0x000fe20000000000 */
[----:B-----5:R-:W-:Y:S01]  /*05c0*/  @!UP1 ULEA UR10, UR11, UR10, 0x18 ;  /* 0x0000000a0b0a9291 */ /* 0x020fe2000f8ec03f */
[----:B------:R-:W-:Y:S01]  /*05d0*/  VOTEU.ALL UP1, P0 ;  /* 0x00000000003f7886 */ /* 0x000fe20000020000 */
[----:B------:R-:W1:Y:S02]  /*05e0*/  FENCE.VIEW.ASYNC.S ;  /* 0x00000000000073c6 */ /* 0x000e640000000000 */
[----:B-1----:R-:W2:Y:S02]  /*05f0*/  @!UP0 SYNCS.EXCH.64 URZ, [UR9+0x70], UR4 ;  /* 0x00007004093f85b2 */ /* 0x002ea40008000100 */
[----:B------:R1:W2:Y:S01]  /*0600*/  @!UP1 SYNCS.EXCH.64 URZ, [UR9+0x78], UR4 ;  /* 0x00007804093f95b2 */ /* 0x0002a20008000100 */
[----:B------:R-:W-:Y:S01]  /*0610*/  NOP ;  /* 0x0000000000007918 */ /* 0x000fe20000000000 */
[----:B-1----:R-:W-:-:S02]  /*0620*/  ULDC.64 UR4, c[0x0][0x598] ;  /* 0x0001660000047ab9 */ /* 0x002fc40000000a00 */
[----:B------:R-:W-:Y:S02]  /*0630*/  ISETP.NE.U32.AND P0, PT, RZ, UR4, PT ;  /* 0x00000004ff007c0c */ /* 0x000fe4000bf05070 */
[----:B------:R1:W2:Y:S02]  /*0640*/  @!UP2 SYNCS.EXCH.64 URZ, [UR10+0x50], UR6 ;  /* 0x000050060a3fa5b2 */ /* 0x0002a40008000100 */
[----:B------:R-:W-:Y:S01]  /*0650*/  ISETP.NE.AND.EX P0, PT, RZ, UR5, PT, P0 ;  /* 0x00000005ff007c0c */ /* 0x000fe2000bf05300 */
[----:B------:R1:W2:Y:S01]  /*0660*/  @!UP3 SYNCS.EXCH.64 URZ, [UR10+0x58], UR6 ;  /* 0x000058060a3fb5b2 */ /* 0x0002a20008000100 */
[----:B------:R1:W2:Y:S01]  /*0670*/  @!UP4 SYNCS.EXCH.64 URZ, [UR10+0x60], UR6 ;  /* 0x000060060a3fc5b2 */ /* 0x0002a20008000100 */
[----:B------:R1:W2:Y:S01]  /*0680*/  @!UP5 SYNCS.EXCH.64 URZ, [UR10+0x68], UR6 ;  /* 0x000068060a3fd5b2 */ /* 0x0002a20008000100 */
[----:B------:R-:W-:Y:S01]  /*0690*/  NOP ;  /* 0x0000000000007918 */ /* 0x000fe20000000000 */
[----:B--234-:R-:W-:Y:S08]  /*06a0*/  BAR.SYNC.DEFER_BLOCKING 0x0 ;  /* 0x0000000000007b1d */ /* 0x01cff00000010000 */
[----:B01----:R-:W-:Y:S05]  /*06b0*/  @!P0 BRA `(.L_x_3) ;  /* 0x00000000001c8947 */ /* 0x003fea0003800000 */
[----:B------:R-:W0:Y:S02]  /*06c0*/  LDC.64 R6, c[0x0][0x598] ;  /* 0x00016600ff067b82 */ /* 0x000e240000000a00 */
[----:B0-----:R-:W2:Y:S02]  /*06d0*/  LDG.E.64 R6, desc[UR56][R6.64] ;  /* 0x0000003806067981 */ /* 0x001ea4000c1e1b00 */
[----:B--2---:R-:W-:-:S04]  /*06e0*/  ISETP.NE.U32.AND P0, PT, R6, RZ, PT ;  /* 0x000000ff0600720c */ /* 0x004fc80003f05070 */
[----:B------:R-:W-:-:S13]  /*06f0*/  ISETP.NE.AND.EX P0, PT, R7, RZ, PT, P0 ;  /* 0x000000ff0700720c */ /* 0x000fda0003f05300 */
[----:B------:R-:W-:Y:S05]  /*0700*/  @!P0 BRA `(.L_x_3) ;  /* 0x0000000000088947 */ /* 0x000fea0003800000 */
[----:B------:R1:W5:Y:S01]  /*0710*/  LD.E R22, desc[UR56][R6.64] ;  /* 0x0000003806167980 */ /* 0x000362000c101900 */
[----:B------:R-:W-:Y:S05]  /*0720*/  BRA `(.L_x_4) ;  /* 0x0000000000247947 */ /* 0x000fea0003800000 */
.L_x_3:
[----:B------:R-:W-:Y:S02]  /*0730*/  ULDC.64 UR4, c[0x0][0x588] ;  /* 0x0001620000047ab9 */ /* 0x000fe40000000a00 */
[----:B------:R-:W-:-:S04]  /*0740*/  ISETP.NE.U32.AND P0, PT, RZ, UR4, PT ;  /* 0x00000004ff007c0c */ /* 0x000fc8000bf05070 */
[----:B------:R-:W-:-:S13]  /*0750*/  ISETP.NE.AND.EX P0, PT, RZ, UR5, PT, P0 ;  /* 0x00000005ff007c0c */ /* 0x000fda000bf05300 */
[----:B------:R-:W-:Y:S05]  /*0760*/  @!P0 BRA `(.L_x_5) ;  /* 0x00000000000c8947 */ /* 0x000fea0003800000 */
[----:B------:R-:W0:Y:S02]  /*0770*/  LDC.64 R22, c[0x0][0x588] ;  /* 0x00016200ff167b82 */ /* 0x000e240000000a00 */
[----:B0-----:R0:W5:Y:S01]  /*0780*/  LDG.E R22, desc[UR56][R22.64] ;  /* 0x0000003816167981 */ /* 0x001162000c1e1900 */
[----:B------:R-:W-:Y:S05]  /*0790*/  BRA `(.L_x_4) ;  /* 0x0000000000087947 */ /* 0x000fea0003800000 */
.L_x_5:
[----:B------:R-:W-:Y:S02]  /*07a0*/  ULDC UR4, c[0x0][0x580] ;  /* 0x0001600000047ab9 */ /* 0x000fe40000000800 */
[----:B------:R-:W-:-:S07]  /*07b0*/  IMAD.U32 R22, RZ, RZ, UR4 ;  /* 0x00000004ff167e24 */ /* 0x000fce000f8e00ff */
.L_x_4:
[----:B------:R-:W-:Y:S02]  /*07c0*/  ULDC.64 UR4, c[0x0][0x5a0] ;  /* 0x0001680000047ab9 */ /* 0x000fe40000000a00 */
[----:B------:R-:W-:-:S04]  /*07d0*/  ISETP.NE.U32.AND P0, PT, RZ, UR4, PT ;  /* 0x00000004ff007c0c */ /* 0x000fc8000bf05070 */
[----:B------:R-:W-:-:S13]  /*07e0*/  ISETP.NE.AND.EX P0, PT, RZ, UR5, PT, P0 ;  /* 0x00000005ff007c0c */ /* 0x000fda000bf05300 */
[----:B------:R-:W-:Y:S05]  /*07f0*/  @!P0 BRA `(.L_x_6) ;  /* 0x00000000001c8947 */ /* 0x000fea0003800000 */
[----:B-1----:R-:W1:Y:S02]  /*0800*/  LDC.64 R6, c[0x0][0x5a0] ;  /* 0x00016800ff067b82 */ /* 0x002e640000000a00 */
[----:B-1----:R-:W2:Y:S02]  /*0810*/  LDG.E.64 R6, desc[UR56][R6.64] ;  /* 0x0000003806067981 */ /* 0x002ea4000c1e1b00 */
[----:B--2---:R-:W-:-:S04]  /*0820*/  ISETP.NE.U32.AND P0, PT, R6, RZ, PT ;  /* 0x000000ff0600720c */ /* 0x004fc80003f05070 */
[----:B------:R-:W-:-:S13]  /*0830*/  ISETP.NE.AND.EX P0, PT, R7, RZ, PT, P0 ;  /* 0x000000ff0700720c */ /* 0x000fda0003f05300 */
[----:B------:R-:W-:Y:S05]  /*0840*/  @!P0 BRA `(.L_x_6) ;  /* 0x0000000000088947 */ /* 0x000fea0003800000 */
[----:B0-----:R2:W5:Y:S01]  /*0850*/  LD.E R23, desc[UR56][R6.64] ;  /* 0x0000003806177980 */ /* 0x001562000c101900 */
[----:B------:R-:W-:Y:S05]  /*0860*/  BRA `(.L_x_7) ;  /* 0x0000000000247947 */ /* 0x000fea0003800000 */
.L_x_6:
[----:B------:R-:W-:Y:S02]  /*0870*/  ULDC.64 UR4, c[0x0][0x590] ;  /* 0x0001640000047ab9 */ /* 0x000fe40000000a00 */
[----:B------:R-:W-:-:S04]  /*0880*/  ISETP.NE.U32.AND P0, PT, RZ, UR4, PT ;  /* 0x00000004ff007c0c */ /* 0x000fc8000bf05070 */
[----:B------:R-:W-:-:S13]  /*0890*/  ISETP.NE.AND.EX P0, PT, RZ, UR5, PT, P0 ;  /* 0x00000005ff007c0c */ /* 0x000fda000bf05300 */
[----:B------:R-:W-:Y:S05]  /*08a0*/  @!P0 BRA `(.L_x_8) ;  /* 0x00000000000c8947 */ /* 0x000fea0003800000 */
[----:B-1----:R-:W0:Y:S02]  /*08b0*/  LDC.64 R6, c[0x0][0x590] ;  /* 0x00016400ff067b82 */ /* 0x002e240000000a00 */
[----:B0-----:R0:W5:Y:S01]  /*08c0*/  LDG.E R23, desc[UR56][R6.64] ;  /* 0x0000003806177981 */ /* 0x001162000c1e1900 */
[----:B------:R-:W-:Y:S05]  /*08d0*/  BRA `(.L_x_7) ;  /* 0x0000000000087947 */ /* 0x000fea0003800000 */
.L_x_8:
[----:B------:R-:W-:Y:S02]  /*08e0*/  ULDC UR4, c[0x0][0x584] ;  /* 0x0001610000047ab9 */ /* 0x000fe40000000800 */
[----:B0-----:R-:W-:-:S07]  /*08f0*/  IMAD.U32 R23, RZ, RZ, UR4 ;  /* 0x00000004ff177e24 */ /* 0x001fce000f8e00ff */
.L_x_7:
[----:B------:R-:W3:Y:S01]  /*0900*/  S2UR UR10, SR_CTAID.Y ;  /* 0x00000000000a79c3 */ /* 0x000ee20000002600 */
[----:B------:R-:W-:Y:S01]  /*0910*/  ULDC UR5, c[0x0][0x65c] ;  /* 0x0001970000057ab9 */ /* 0x000fe20000000800 */
[----:B------:R-:W-:Y:S01]  /*0920*/  UISETP.NE.AND UP0, UPT, UR15, 0x2, UPT ;  /* 0x000000020f00788c */ /* 0x000fe2000bf05270 */
[----:B------:R-:W-:Y:S01]  /*0930*/  IMAD.MOV.U32 R18, RZ, RZ, -0x1 ;  /* 0xffffffffff127424 */ /* 0x000fe200078e00ff */
[----:B------:R-:W-:Y:S01]  /*0940*/  UISETP.NE.AND UP2, UPT, UR5, 0x1, UPT ;  /* 0x000000010500788c */ /* 0x000fe2000bf45270 */
[----:B------:R-:W-:Y:S02]  /*0950*/  IMAD.MOV.U32 R2, RZ, RZ, -0x1 ;  /* 0xffffffffff027424 */ /* 0x000fe400078e00ff */
[----:B------:R-:W-:Y:S01]  /*0960*/  IMAD.MOV.U32 R19, RZ, RZ, -0x1 ;  /* 0xffffffffff137424 */ /* 0x000fe200078e00ff */
[----:B------:R-:W4:Y:S01]  /*0970*/  S2UR UR4, SR_CTAID.X ;  /* 0x00000000000479c3 */ /* 0x000f220000002500 */
[----:B------:R-:W-:-:S06]  /*0980*/  UP2UR UR45, UPR, URZ, 0x4 ;  /* 0x000000043f2d7883 */ /* 0x000fcc0008000000 */
[----:B------:R-:W-:Y:S01]  /*0990*/  @UP2 ULDC UR12, c[0x0][0x10] ;  /* 0x00000400000c2ab9 */ /* 0x000fe20000000800 */
[----:B------:R-:W-:Y:S01]  /*09a0*/  @UP2 UMOV UR7, URZ ;  /* 0x0000003f00072c82 */ /* 0x000fe20008000000 */
[----:B------:R-:W-:Y:S01]  /*09b0*/  @UP2 UMOV UR5, URZ ;  /* 0x0000003f00052c82 */ /* 0x000fe20008000000 */
[----:B012---:R-:W0:Y:S01]  /*09c0*/  LDC.64 R6, c[0x0][0x650] ;  /* 0x00019400ff067b82 */ /* 0x007e220000000a00 */
[----:B---3--:R-:W-:Y:S02]  /*09d0*/  @UP2 UMOV UR9, UR10 ;  /* 0x0000000a00092c82 */ /* 0x008fe40008000000 */
[----:B------:R-:W-:Y:S01]  /*09e0*/  @UP2 UMOV UR6, UR9 ;  /* 0x0000000900062c82 */ /* 0x000fe20008000000 */
[----:B------:R-:W-:Y:S01]  /*09f0*/  @!UP2 UMOV UR9, UR10 ;  /* 0x0000000a0009ac82 */ /* 0x000fe20008000000 */
[----:B----4-:R-:W-:-:S03]  /*0a00*/  @UP2 UIMAD.WIDE.U32 UR12, UR4, UR12, UR6 ;  /* 0x0000000c040c22a5 */ /* 0x010fc6000f8e0006 */
[----:B------:R-:W-:Y:S01]  /*0a10*/  @!UP2 ULDC UR6, c[0x0][0xc] ;  /* 0x000003000006aab9 */ /* 0x000fe20000000800 */
[----:B------:R-:W-:Y:S01]  /*0a20*/  @UP2 UIADD3 UR14, UR13, UR5, URZ ;  /* 0x000000050d0e2290 */ /* 0x000fe2000fffe03f */
[----:B------:R-:W-:Y:S02]  /*0a30*/  ULDC UR10, c[0x0][0xc] ;  /* 0x00000300000a7ab9 */ /* 0x000fe40000000800 */
[----:B------:R-:W-:Y:S01]  /*0a40*/  UMOV UR5, URZ ;  /* 0x0000003f00057c82 */ /* 0x000fe20008000000 */
[----:B------:R-:W-:Y:S01]  /*0a50*/  ULDC UR11, c[0x0][0x10] ;  /* 0x00000400000b7ab9 */ /* 0x000fe20000000800 */
[----:B------:R-:W-:Y:S02]  /*0a60*/  @!UP2 UIMAD.WIDE.U32 UR6, UR6, UR9, UR4 ;  /* 0x000000090606a2a5 */ /* 0x000fe4000f8e0004 */
[----:B------:R-:W-:Y:S01]  /*0a70*/  UIMAD.WIDE.U32 UR10, UR10, UR11, URZ ;  /* 0x0000000b0a0a72a5 */ /* 0x000fe2000f8e003f */
[----:B------:R-:W-:-:S03]  /*0a80*/  ULDC UR13, c[0x0][0x14] ;  /* 0x00000500000d7ab9 */ /* 0x000fc60000000800 */
[----:B------:R-:W-:Y:S02]  /*0a90*/  UIMAD.WIDE.U32 UR54, UR10, UR13, URZ ;  /* 0x0000000d0a3672a5 */ /* 0x000fe4000f8e003f */
[----:B------:R-:W-:Y:S01]  /*0aa0*/  UIMAD UR37, UR11, UR13, URZ ;  /* 0x0000000d0b2572a4 */ /* 0x000fe2000f8e023f */
[----:B------:R-:W-:Y:S01]  /*0ab0*/  @!UP2 UMOV UR12, UR6 ;  /* 0x00000006000cac82 */ /* 0x000fe20008000000 */
[----:B------:R-:W-:Y:S02]  /*0ac0*/  @!UP2 UMOV UR14, UR7 ;  /* 0x00000007000eac82 */ /* 0x000fe40008000000 */
[----:B------:R-:W-:Y:S02]  /*0ad0*/  UIADD3 UR37, UR55, UR37, URZ ;  /* 0x0000002537257290 */ /* 0x000fe4000fffe03f */
[----:B------:R-:W-:-:S04]  /*0ae0*/  UIADD3 UR6, UP1, UR12, UR54, URZ ;  /* 0x000000360c067290 */ /* 0x000fc8000ff3e03f */
[----:B------:R-:W-:Y:S02]  /*0af0*/  UIADD3.X UR7, UR14, UR37, URZ, UP1, !UPT ;  /* 0x000000250e077290 */ /* 0x000fe40008ffe43f */
[----:B------:R-:W-:Y:S02]  /*0b00*/  USEL UR6, UR6, UR12, !UP0 ;  /* 0x0000000c06067287 */ /* 0x000fe4000c000000 */
[----:B------:R-:W-:-:S04]  /*0b10*/  USEL UR7, UR7, UR14, !UP0 ;  /* 0x0000000e07077287 */ /* 0x000fc8000c000000 */
[----:B0-----:R-:W-:Y:S01]  /*0b20*/  ISETP.LE.U32.AND P0, PT, R6, UR6, PT ;  /* 0x0000000606007c0c */ /* 0x001fe2000bf03070 */
[----:B------:R-:W-:Y:S02]  /*0b30*/  IMAD.U32 R16, RZ, RZ, UR6 ;  /* 0x00000006ff107e24 */ /* 0x000fe4000f8e00ff */
[----:B------:R-:W-:Y:S02]  /*0b40*/  IMAD.U32 R0, RZ, RZ, UR7 ;  /* 0x00000007ff007e24 */ /* 0x000fe4000f8e00ff */
[----:B------:R-:W-:-:S03]  /*0b50*/  IMAD.U32 R17, RZ, RZ, UR7 ;  /* 0x00000007ff117e24 */ /* 0x000fc6000f8e00ff */
[----:B------:R-:W-:Y:S02]  /*0b60*/  ISETP.GE.U32.AND.EX P0, PT, R0, R7, PT, P0 ;  /* 0x000000070000720c */ /* 0x000fe40003f06100 */
[----:B------:R-:W-:-:S11]  /*0b70*/  PRMT R0, RZ, 0x7610, R0 ;  /* 0x00007610ff007816 */ /* 0x000fd60000000000 */
[----:B------:R-:W-:Y:S05]  /*0b80*/  @P0 BRA `(.L_x_9) ;  /* 0x00000004008c0947 */ /* 0x000fea0003800000 */
[----:B------:R-:W-:Y:S01]  /*0b90*/  I2FP.F32.U32 R0, UR4 ;  /* 0x0000000400007c45 */ /* 0x000fe20008201000 */
[----:B------:R-:W-:Y:S01]  /*0ba0*/  ULDC.64 UR16, c[0x0][0x628] ;  /* 0x00018a0000107ab9 */ /* 0x000fe20000000a00 */
[----:B------:R-:W-:Y:S01]  /*0bb0*/  ULDC UR6, c[0x0][0x150] ;  /* 0x0000540000067ab9 */ /* 0x000fe20000000800 */
[----:B------:R-:W-:Y:S01]  /*0bc0*/  ISETP.NE.U32.AND P0, PT, RZ, UR16, PT ;  /* 0x00000010ff007c0c */ /* 0x000fe2000bf05070 */
[----:B------:R-:W-:Y:S01]  /*0bd0*/  ULDC UR15, c[0x0][0x630] ;  /* 0x00018c00000f7ab9 */ /* 0x000fe20000000800 */
[----:B------:R-:W-:Y:S01]  /*0be0*/  FMUL R0, R0, UR6 ;  /* 0x0000000600007c20 */ /* 0x000fe20008400000 */
[----:B------:R-:W-:Y:S01]  /*0bf0*/  R2UR UR19, R16 ;  /* 0x00000000101372ca */ /* 0x000fe200000e0000 */
[----:B------:R-:W-:Y:S01]  /*0c00*/  ULDC UR21, c[0x0][0x154] ;  /* 0x0000550000157ab9 */ /* 0x000fe20000000800 */
[----:B------:R-:W-:Y:S01]  /*0c10*/  ISETP.NE.AND.EX P0, PT, RZ, UR17, PT, P0 ;  /* 0x00000011ff007c0c */ /* 0x000fe2000bf05300 */
[----:B------:R0:W1:Y:S01]  /*0c20*/  F2I.U32.TRUNC.NTZ R2, R0 ;  /* 0x0000000000027305 */ /* 0x000062000020f000 */
[----:B------:R-:W-:-:S02]  /*0c30*/  R2UR UR20, R17 ;  /* 0x00000000111472ca */ /* 0x000fc400000e0000 */
[----:B------:R-:W-:Y:S02]  /*0c40*/  R2UR UR6, R16 ;  /* 0x00000000100672ca */ /* 0x000fe400000e0000 */
[----:B------:R-:W-:-:S07]  /*0c50*/  R2UR UR7, R17 ;  /* 0x00000000110772ca */ /* 0x000fce00000e0000 */
[----:B0-----:R-:W-:Y:S08]  /*0c60*/  @!P0 BRA `(.L_x_10) ;  /* 0x0000000000308947 */ /* 0x001ff00003800000 */
[----:B------:R-:W-:Y:S01]  /*0c70*/  R2UR UR6, R16 ;  /* 0x00000000100672ca */ /* 0x000fe200000e0000 */
[----:B------:R-:W-:Y:S01]  /*0c80*/  ULDC UR12, c[0x0][0x634] ;  /* 0x00018d00000c7ab9 */ /* 0x000fe20000000800 */
[----:B------:R-:W-:-:S11]  /*0c90*/  R2UR UR14, R17 ;  /* 0x00000000110e72ca */ /* 0x000fd600000e0000 */
[----:B------:R-:W-:-:S04]  /*0ca0*/  UIADD3 UR12, UP1, UR6, UR12, URZ ;  /* 0x0000000c060c7290 */ /* 0x000fc8000ff3e03f */
[----:B------:R-:W-:-:S04]  /*0cb0*/  UIADD3.X UR14, URZ, UR14, URZ, UP1, !UPT ;  /* 0x0000000e3f0e7290 */ /* 0x000fc80008ffe43f */
[----:B------:R-:W-:-:S04]  /*0cc0*/  UIMAD.WIDE.U32 UR6, UR14, UR16, URZ ;  /* 0x000000100e0672a5 */ /* 0x000fc8000f8e003f */
[----:B------:R-:W-:Y:S02]  /*0cd0*/  UIMAD.WIDE.U32 UR10, UP1, UR12, UR17, UR6 ;  /* 0x000000110c0a72a5 */ /* 0x000fe4000f820006 */
[----:B------:R-:W-:Y:S02]  /*0ce0*/  UIMAD.WIDE.U32 UR6, UR12, UR16, URZ ;  /* 0x000000100c0672a5 */ /* 0x000fe4000f8e003f */
[----:B------:R-:W-:Y:S02]  /*0cf0*/  UIADD3.X UR13, URZ, URZ, URZ, UP1, !UPT ;  /* 0x0000003f3f0d7290 */ /* 0x000fe40008ffe43f */
[----:B------:R-:W-:Y:S01]  /*0d00*/  UIADD3 URZ, UP1, UR7, UR10, URZ ;  /* 0x0000000a073f7290 */ /* 0x000fe2000ff3e03f */
[----:B------:R-:W-:-:S03]  /*0d10*/  UMOV UR12, UR11 ;  /* 0x0000000b000c7c82 */ /* 0x000fc60008000000 */
[----:B------:R-:W-:-:S12]  /*0d20*/  UIMAD.WIDE.U32.X UR6, UR14, UR17, UR12, UP1 ;  /* 0x000000110e0672a5 */ /* 0x000fd800088e040c */
.L_x_10:
[----:B------:R-:W-:Y:S01]  /*0d30*/  USHF.R.U64 UR5, UR6, UR15, UR7 ;  /* 0x0000000f06057299 */ /* 0x000fe20008001207 */
[----:B------:R-:W-:Y:S01]  /*0d40*/  I2FP.F32.U32 R0, UR9 ;  /* 0x0000000900007c45 */ /* 0x000fe20008201000 */
[----:B------:R-:W-:Y:S01]  /*0d50*/  USHF.R.U32.HI UR6, URZ, UR15, UR7 ;  /* 0x0000000f3f067299 */ /* 0x000fe20008011607 */
[----:B-1----:R-:W-:Y:S01]  /*0d60*/  R2UR UR14, R2 ;  /* 0x00000000020e72ca */ /* 0x002fe200000e0000 */
[----:B------:R-:W-:Y:S02]  /*0d70*/  UIADD3 UR17, UP1, URZ, -UR5, URZ ;  /* 0x800000053f117290 */ /* 0x000fe4000ff3e03f */
[----:B------:R-:W-:Y:S01]  /*0d80*/  FMUL R0, R0, UR21 ;  /* 0x0000001500007c20 */ /* 0x000fe20008400000 */
[----:B------:R-:W-:Y:S01]  /*0d90*/  ULDC.64 UR10, c[0x0][0x620] ;  /* 0x00018800000a7ab9 */ /* 0x000fe20000000a00 */
[----:B------:R-:W-:Y:S01]  /*0da0*/  UIADD3.X UR6, URZ, ~UR6, URZ, UP1, !UPT ;  /* 0x800000063f067290 */ /* 0x000fe20008ffe43f */
[----:B------:R-:W-:Y:S01]  /*0db0*/  UMOV UR12, UR19 ;  /* 0x00000013000c7c82 */ /* 0x000fe20008000000 */
[----:B------:R-:W-:-:S02]  /*0dc0*/  UMOV UR13, UR20 ;  /* 0x00000014000d7c82 */ /* 0x000fc40008000000 */
[----:B------:R-:W-:Y:S01]  /*0dd0*/  UIMAD UR6, UR6, UR10, URZ ;  /* 0x0000000a060672a4 */ /* 0x000fe2000f8e023f */
[----:B------:R-:W0:Y:S01]  /*0de0*/  F2I.U32.TRUNC.NTZ R0, R0 ;  /* 0x0000000000007305 */ /* 0x000e22000020f000 */
[----:B------:R-:W-:Y:S02]  /*0df0*/  UIMAD.WIDE.U32 UR12, UR17, UR10, UR12 ;  /* 0x0000000a110c72a5 */ /* 0x000fe4000f8e000c */
[----:B------:R-:W-:Y:S01]  /*0e00*/  UIMAD UR17, UR17, UR11, UR6 ;  /* 0x0000000b111172a4 */ /* 0x000fe2000f8e0206 */
[----:B------:R-:W-:Y:S01]  /*0e10*/  ULDC UR24, c[0x0][0x658] ;  /* 0x0001960000187ab9 */ /* 0x000fe20000000800 */
[----:B------:R-:W-:Y:S02]  /*0e20*/  UMOV UR22, 0xffffffff ;  /* 0xffffffff00167882 */ /* 0x000fe40000000000 */
[----:B------:R-:W-:Y:S01]  /*0e30*/  UIADD3 UR17, UR13, UR17, URZ ;  /* 0x000000110d117290 */ /* 0x000fe2000fffe03f */
[----:B------:R-:W-:Y:S01]  /*0e40*/  ULDC UR19, c[0x0][0x618] ;  /* 0x0001860000137ab9 */ /* 0x000fe20000000800 */
[----:B------:R-:W-:Y:S01]  /*0e50*/  ULDC.64 UR6, c[0x0][0x640] ;  /* 0x0001900000067ab9 */ /* 0x000fe20000000a00 */
[----:B------:R-:W-:Y:S01]  /*0e60*/  USHF.L.U32 UR13, UR22, UR24, URZ ;  /* 0x00000018160d7299 */ /* 0x000fe2000800063f */
[----:B------:R-:W-:Y:S01]  /*0e70*/  ISETP.NE.U32.AND P0, PT, RZ, UR6, PT ;  /* 0x00000006ff007c0c */ /* 0x000fe2000bf05070 */
[----:B------:R-:W-:-:S02]  /*0e80*/  USHF.R.U64 UR22, UR12, UR19, UR17 ;  /* 0x000000130c167299 */ /* 0x000fc40008001211 */
[----:B------:R-:W-:Y:S01]  /*0e90*/  USHF.R.U32.HI UR12, URZ, UR19, UR17 ;  /* 0x000000133f0c7299 */ /* 0x000fe20008011611 */
[----:B0-----:R-:W-:Y:S01]  /*0ea0*/  R2UR UR16, R0 ;  /* 0x00000000001072ca */ /* 0x001fe200000e0000 */
[----:B------:R-:W-:Y:S01]  /*0eb0*/  ULDC UR21, c[0x0][0x608] ;  /* 0x0001820000157ab9 */ /* 0x000fe20000000800 */
[----:B------:R-:W-:Y:S01]  /*0ec0*/  ISETP.NE.AND.EX P0, PT, RZ, UR7, PT, P0 ;  /* 0x00000007ff007c0c */ /* 0x000fe2000bf05300 */
[----:B------:R-:W-:Y:S02]  /*0ed0*/  USHF.R.U64 UR26, UR22, UR21, UR12 ;  /* 0x00000015161a7299 */ /* 0x000fe4000800120c */
[----:B------:R-:W-:Y:S01]  /*0ee0*/  USHF.R.U32.HI UR12, URZ, UR21, UR12 ;  /* 0x000000153f0c7299 */ /* 0x000fe2000801160c */
[----:B------:R-:W-:Y:S01]  /*0ef0*/  UMOV UR20, 0x1 ;  /* 0x0000000100147882 */ /* 0x000fe20000000000 */
[----:B------:R-:W-:Y:S02]  /*0f00*/  UIADD3 UR14, -UR14, URZ, URZ ;  /* 0x0000003f0e0e7290 */ /* 0x000fe4000fffe13f */
[----:B------:R-:W-:-:S02]  /*0f10*/  USHF.R.U64 UR27, UR26, UR24, UR12 ;  /* 0x000000181a1b7299 */ /* 0x000fc4000800120c */
[----:B------:R-:W-:Y:S01]  /*0f20*/  USHF.L.U32 UR19, UR20, UR24, URZ ;  /* 0x0000001814137299 */ /* 0x000fe2000800063f */
[----:B------:R-:W-:Y:S01]  /*0f30*/  ULDC UR15, c[0x0][0x144] ;  /* 0x00005100000f7ab9 */ /* 0x000fe20000000800 */
[----:B------:R-:W-:Y:S01]  /*0f40*/  ULDC UR10, c[0x0][0x600] ;  /* 0x00018000000a7ab9 */ /* 0x000fe20000000800 */
[----:B------:R-:W-:Y:S02]  /*0f50*/  ULOP3.LUT UR20, URZ, UR13, URZ, 0x33, !UPT ;  /* 0x0000000d3f147292 */ /* 0x000fe4000f8e333f */
[----:B------:R-:W-:Y:S02]  /*0f60*/  USHF.R.U32.HI UR13, URZ, UR24, UR12 ;  /* 0x000000183f0d7299 */ /* 0x000fe4000801160c */
[----:B------:R-:W-:Y:S02]  /*0f70*/  UIADD3 UR11, UR10, -0x1, URZ ;  /* 0xffffffff0a0b7890 */ /* 0x000fe4000fffe03f */
[----:B------:R-:W-:Y:S02]  /*0f80*/  UIADD3 UR23, -UR16, URZ, URZ ;  /* 0x0000003f10177290 */ /* 0x000fe4000fffe13f */
[----:B------:R-:W-:Y:S01]  /*0f90*/  UIMAD UR4, UR15, UR14, UR4 ;  /* 0x0000000e0f0472a4 */ /* 0x000fe2000f8e0204 */
[----:B------:R-:W-:Y:S01]  /*0fa0*/  ULDC UR28, c[0x0][0x148] ;  /* 0x00005200001c7ab9 */ /* 0x000fe20000000800 */
[----:B------:R-:W-:Y:S01]  /*0fb0*/  ULDC UR24, c[0x0][0x648] ;  /* 0x0001920000187ab9 */ /* 0x000fe20000000800 */
[----:B------:R-:W-:Y:S01]  /*0fc0*/  ULDC UR25, c[0x0][0x638] ;  /* 0x00018e0000197ab9 */ /* 0x000fe20000000800 */
[----:B------:R-:W-:Y:S01]  /*0fd0*/  UMOV UR12, UR27 ;  /* 0x0000001b000c7c82 */ /* 0x000fe20008000000 */
[----:B------:R-:W-:Y:S07]  /*0fe0*/  @!P0 BRA `(.L_x_11) ;  /* 0x0000000000308947 */ /* 0x000fee0003800000 */
[----:B------:R-:W-:Y:S02]  /*0ff0*/  ULDC UR16, c[0x0][0x64c] ;  /* 0x0001930000107ab9 */ /* 0x000fe40000000800 */
        /* <DEDUP_REMOVED lines=8> */
[----:B------:R-:W-:-:S07]  /*1080*/  UIMAD.WIDE.U32.X UR6, UR21, UR7, UR16, UP1 ;  /* 0x00000007150672a5 */ /* 0x000fce00088e0410 */
[----:B------:R-:W-:Y:S01]  /*1090*/  UMOV UR12, UR6 ;  /* 0x00000006000c7c82 */ /* 0x000fe20008000000 */
[----:B------:R-:W-:-:S05]  /*10a0*/  UMOV UR13, UR7 ;  /* 0x00000007000d7c82 */ /* 0x000fca0008000000 */
.L_x_11:
[----:B------:R-:W-:Y:S01]  /*10b0*/  UISETP.NE.AND UP1, UPT, UR45, URZ, UPT ;  /* 0x0000003f2d00728c */ /* 0x000fe2000bf25270 */
[----:B------:R-:W-:Y:S01]  /*10c0*/  IMAD.MOV.U32 R0, RZ, RZ, 0x1 ;  /* 0x00000001ff007424 */ /* 0x000fe200078e00ff */
[----:B------:R-:W-:Y:S01]  /*10d0*/  USHF.R.U64 UR6, UR12, UR24, UR13 ;  /* 0x000000180c067299 */ /* 0x000fe2000800120d */
[----:B------:R-:W-:Y:S01]  /*10e0*/  IMAD.U32 R19, RZ, RZ, UR5 ;  /* 0x00000005ff137e24 */ /* 0x000fe2000f8e00ff */
[----:B------:R-:W-:Y:S02]  /*10f0*/  ULOP3.LUT UR20, UR26, UR20, URZ, 0xc0, !UPT ;  /* 0x000000141a147292 */ /* 0x000fe4000f8ec03f */
[----:B------:R-:W-:Y:S02]  /*1100*/  UIADD3 UR7, -UR6, URZ, URZ ;  /* 0x0000003f06077290 */ /* 0x000fe4000fffe13f */
[----:B------:R-:W-:Y:S02]  /*1110*/  UIMAD UR19, UR19, UR6, UR20 ;  /* 0x00000006131372a4 */ /* 0x000fe4000f8e0214 */
[----:B------:R-:W-:-:S02]  /*1120*/  ULOP3.LUT UR11, UR22, UR11, URZ, 0xc0, !UPT ;  /* 0x0000000b160b7292 */ /* 0x000fc4000f8ec03f */
[----:B------:R-:W-:Y:S02]  /*1130*/  @UP1 UIMAD UR4, UR28, UR23, UR9 ;  /* 0x000000171c0412a4 */ /* 0x000fe4000f8e0209 */
[----:B------:R-:W-:-:S03]  /*1140*/  UIMAD UR6, UR7, UR25, UR27 ;  /* 0x00000019070672a4 */ /* 0x000fc6000f8e021b */
[----:B------:R-:W-:Y:S01]  /*1150*/  ULDC UR7, c[0x0][0x610] ;  /* 0x0001840000077ab9 */ /* 0x000fe20000000800 */
[----:B------:R-:W-:Y:S02]  /*1160*/  UIMAD UR6, UR6, UR10, UR11 ;  /* 0x0000000a060672a4 */ /* 0x000fe4000f8e020b */
[----:B------:R-:W-:-:S04]  /*1170*/  UIMAD UR4, UR19, UR7, UR4 ;  /* 0x00000007130472a4 */ /* 0x000fc8000f8e0204 */
[----:B------:R-:W-:Y:S02]  /*1180*/  USEL UR7, UR6, UR4, !UP1 ;  /* 0x0000000406077287 */ /* 0x000fe4000c800000 */
[----:B------:R-:W-:-:S04]  /*1190*/  USEL UR4, UR4, UR6, !UP1 ;  /* 0x0000000604047287 */ /* 0x000fc8000c800000 */
[----:B------:R-:W-:Y:S02]  /*11a0*/  IMAD.U32 R2, RZ, RZ, UR7 ;  /* 0x00000007ff027e24 */ /* 0x000fe4000f8e00ff */
[----:B------:R-:W-:-:S07]  /*11b0*/  IMAD.U32 R18, RZ, RZ, UR4 ;  /* 0x00000004ff127e24 */ /* 0x000fce000f8e00ff */
.L_x_9:
[----:B------:R-:W-:Y:S02]  /*11c0*/  ULDC UR4, c[0x0][0x28c] ;  /* 0x0000a30000047ab9 */ /* 0x000fe40000000800 */
[----:B------:R-:W-:-:S04]  /*11d0*/  UIADD3 UR4, UR4, 0x7f, URZ ;  /* 0x0000007f04047890 */ /* 0x000fc8000fffe03f */
[----:B------:R-:W-:-:S04]  /*11e0*/  USHF.R.S32.HI UR5, URZ, 0x1f, UR4 ;  /* 0x0000001f3f057899 */ /* 0x000fc80008011404 */
[----:B------:R-:W-:-:S04]  /*11f0*/  ULEA.HI UR5, UR5, UR4, URZ, 0x7 ;  /* 0x0000000405057291 */ /* 0x000fc8000f8f383f */
[----:B------:R-:W-:Y:S01]  /*1200*/  USHF.R.S32.HI UR38, URZ, 0x7, UR5 ;  /* 0x000000073f267899 */ /* 0x000fe20008011405 */
[----:B------:R-:W-:Y:S11]  /*1210*/  @!P1 BRA `(.L_x_12) ;  /* 0x0000003c00389947 */ /* 0x000ff60003800000 */
[----:B------:R-:W-:-:S06]  /*1220*/  UISETP.GT.U32.AND UP1, UPT, UR18, 0x1, UPT ;  /* 0x000000011200788c */ /* 0x000fcc000bf24070 */
[----:B------:R-:W-:-:S13]  /*1230*/  PLOP3.LUT P0, PT, PT, PT, UP1, 0x80, 0x0 ;  /* 0x000000000000781c */ /* 0x000fda0003f0f018 */
[----:B------:R-:W-:Y:S05]  /*1240*/  @P0 EXIT ;  /* 0x000000000000094d */ /* 0x000fea0003800000 */
.L_x_13:
[----:B------:R-:W-:-:S08]  /*1250*/  NOP ;  /* 0x0000000000007918 */ /* 0x000fd00000000000 */
[----:B------:R-:W0:Y:S02]  /*1260*/  USETMAXREG.TRY_ALLOC.CTAPOOL UP1, 0xe8 ;  /* 0x000000e8000079c8 */ /* 0x000e240008020600 */
[----:B0-----:R-:W-:-:S13]  /*1270*/  PLOP3.LUT P0, PT, PT, PT, UP1, 0x80, 0x0 ;  /* 0x000000000000781c */ /* 0x001fda0003f0f018 */
[----:B------:R-:W-:Y:S05]  /*1280*/  @!P0 BRA `(.L_x_13) ;  /* 0xfffffffc00f08947 */ /* 0x000fea000383ffff */
[----:B------:R-:W-:-:S13]  /*1290*/  LOP3.LUT P0, RZ, R0, 0xff, RZ, 0xc0, !PT ;  /* 0x000000ff00ff7812 */ /* 0x000fda000780c0ff */
[----:B------:R-:W-:Y:S05]  /*12a0*/  @!P0 EXIT ;  /* 0x000000000000894d */ /* 0x000fea0003800000 */
[----:B------:R-:W-:Y:S01]  /*12b0*/  SHF.R.S32.HI R0, RZ, 0x1f, R3 ;  /* 0x0000001fff007819 */ /* 0x000fe20000011403 */
[----:B------:R-:W0:Y:S01]  /*12c0*/  S2UR UR5, SR_CgaCtaId ;  /* 0x00000000000579c3 */ /* 0x000e220000008800 */
[----:B------:R-:W-:Y:S02]  /*12d0*/  USHF.R.U32.HI UR4, URZ, 0x2, UR38 ;  /* 0x000000023f047899 */ /* 0x000fe40008011626 */
[CC--:B------:R-:W-:Y:S01]  /*12e0*/  LEA.HI R4, R0.reuse, R3.reuse, RZ, 0x2 ;  /* 0x0000000300047211 */ /* 0x0c0fe200078f10ff */
[----:B------:R-:W-:Y:S01]  /*12f0*/  UMOV UR40, 0x400 ;  /* 0x0000040000287882 */ /* 0x000fe20000000000 */
[----:B------:R-:W-:Y:S01]  /*1300*/  LEA.HI R0, R0, R3, RZ, 0x5 ;  /* 0x0000000300007211 */ /* 0x000fe200078f28ff */
[----:B------:R-:W-:Y:S01]  /*1310*/  ULOP3.LUT UR43, UR38, 0x3, URZ, 0xc0, !UPT ;  /* 0x00000003262b7892 */ /* 0x000fe2000f8ec03f */
[--C-:B------:R-:W-:Y:S01]  /*1320*/  SHF.R.S32.HI R56, RZ, 0x2, R4.reuse ;  /* 0x00000002ff387819 */ /* 0x100fe20000011404 */
[----:B------:R-:W1:Y:S01]  /*1330*/  LDC.64 R6, c[0x0][0x5c8] ;  /* 0x00017200ff067b82 */ /* 0x000e620000000a00 */
[----:B------:R-:W-:Y:S01]  /*1340*/  SHF.R.S32.HI R5, RZ, 0x1f, R4 ;  /* 0x0000001fff057819 */ /* 0x000fe20000011404 */
[----:B------:R-:W-:Y:S01]  /*1350*/  ULOP3.LUT UR4, UR4, 0x1, URZ, 0xc0, !UPT ;  /* 0x0000000104047892 */ /* 0x000fe2000f8ec03f */
[----:B------:R-:W-:Y:S01]  /*1360*/  LOP3.LUT R4, R4, 0xfffffffc, RZ, 0xc0, !PT ;  /* 0xfffffffc04047812 */ /* 0x000fe200078ec0ff */
[----:B------:R-:W-:Y:S01]  /*1370*/  USEL UR43, UR43, URZ, !UP0 ;  /* 0x0000003f2b2b7287 */ /* 0x000fe2000c000000 */
[----:B------:R-:W-:Y:S01]  /*1380*/  LEA.HI R5, R5, R56, RZ, 0x3 ;  /* 0x0000003805057211 */ /* 0x000fe200078f18ff */
[----:B------:R-:W-:-:S02]  /*1390*/  UISETP.EQ.U32.AND UP0, UPT, UR4, 0x1, !UP0 ;  /* 0x000000010400788c */ /* 0x000fc4000c702070 */
[----:B------:R-:W-:Y:S01]  /*13a0*/  IMAD.IADD R4, R3, 0x1, -R4 ;  /* 0x0000000103047824 */ /* 0x000fe200078e0a04 */
[----:B------:R-:W-:Y:S01]  /*13b0*/  LOP3.LUT R5, R5, 0xfffffff8, RZ, 0xc0, !PT ;  /* 0xfffffff805057812 */ /* 0x000fe200078ec0ff */
[----:B------:R-:W-:Y:S01]  /*13c0*/  UISETP.LT.AND UP1, UPT, UR38, 0x1, UPT ;  /* 0x000000012600788c */ /* 0x000fe2000bf21270 */
[----:B------:R-:W-:Y:S01]  /*13d0*/  SHF.R.S32.HI R3, RZ, 0x5, R0 ;  /* 0x00000005ff037819 */ /* 0x000fe20000011400 */
[----:B------:R-:W-:Y:S01]  /*13e0*/  VIADD R0, R63, 0xffffffff ;  /* 0xffffffff3f007836 */ /* 0x000fe20000000000 */
[----:B------:R-:W-:Y:S01]  /*13f0*/  ULDC UR42, c[0x0][0x658] ;  /* 0x00019600002a7ab9 */ /* 0x000fe20000000800 */
[----:B------:R-:W-:Y:S01]  /*1400*/  IMAD.IADD R56, R56, 0x1, -R5 ;  /* 0x0000000138387824 */ /* 0x000fe200078e0a05 */
[----:B------:R-:W-:Y:S01]  /*1410*/  UMOV UR6, 0xffffffff ;  /* 0xffffffff00067882 */ /* 0x000fe20000000000 */
[----:B------:R-:W2:Y:S01]  /*1420*/  LDC R5, c[0x0][0x288] ;  /* 0x0000a200ff057b82 */ /* 0x000ea20000000800 */
[----:B0-----:R-:W-:Y:S01]  /*1430*/  ULEA UR40, UR5, UR40, 0x18 ;  /* 0x0000002805287291 */ /* 0x001fe2000f8ec03f */
[C---:B------:R-:W-:Y:S01]  /*1440*/  ISETP.NE.AND P0, PT, R0.reuse, RZ, PT ;  /* 0x000000ff0000720c */ /* 0x040fe20003f05270 */
[----:B------:R-:W-:Y:S01]  /*1450*/  IMAD.SHL.U32 R0, R0, 0x8, RZ ;  /* 0x0000000800007824 */ /* 0x000fe200078e00ff */
[--C-:B------:R-:W-:Y:S01]  /*1460*/  SHF.R.S32.HI R57, RZ, 0x1f, R56.reuse ;  /* 0x0000001fff397819 */ /* 0x100fe20000011438 */
[----:B------:R-:W-:Y:S01]  /*1470*/  UIADD3 UR4, UR40, 0x180, URZ ;  /* 0x0000018028047890 */ /* 0x000fe2000fffe03f */
[----:B------:R-:W-:Y:S01]  /*1480*/  IMAD.SHL.U32 R58, R4, 0x2, RZ ;  /* 0x00000002043a7824 */ /* 0x000fe200078e00ff */
[----:B------:R-:W-:Y:S01]  /*1490*/  UIADD3 UR5, UR40, 0x20180, URZ ;  /* 0x0002018028057890 */ /* 0x000fe2000fffe03f */
[C-C-:B------:R-:W-:Y:S01]  /*14a0*/  IMAD R65, R3.reuse, -0x10, -R56.reuse ;  /* 0xfffffff003417824 */ /* 0x140fe200078e0a38 */
[----:B------:R-:W-:Y:S01]  /*14b0*/  UIADD3 UR52, UR40, 0x50, URZ ;  /* 0x0000005028347890 */ /* 0x000fe2000fffe03f */
[----:B------:R-:W-:Y:S01]  /*14c0*/  LOP3.LUT R0, R0, 0x8, RZ, 0xc0, !PT ;  /* 0x0000000800007812 */ /* 0x000fe200078ec0ff */
[----:B------:R-:W-:Y:S01]  /*14d0*/  USHF.R.U32.HI UR4, URZ, 0x4, UR4 ;  /* 0x000000043f047899 */ /* 0x000fe20008011604 */
[----:B------:R-:W-:Y:S01]  /*14e0*/  IMAD.WIDE R56, R3, 0x10, R56 ;  /* 0x0000001003387825 */ /* 0x000fe200078e0238 */
[----:B------:R-:W-:Y:S01]  /*14f0*/  USHF.R.U32.HI UR5, URZ, 0x4, UR5 ;  /* 0x000000043f057899 */ /* 0x000fe20008011605 */
[C---:B-1----:R-:W-:Y:S01]  /*1500*/  SHF.L.U64.HI R60, R6.reuse, 0x3, R7 ;  /* 0x00000003063c7819 */ /* 0x042fe20000010207 */
[----:B------:R-:W-:Y:S01]  /*1510*/  ULDC UR8, c[0x0][0x284] ;  /* 0x0000a10000087ab9 */ /* 0x000fe20000000800 */
[----:B------:R-:W-:Y:S01]  /*1520*/  USEL UR50, UR38, 0x1, UP1 ;  /* 0x0000000126327887 */ /* 0x000fe20008800000 */
[----:B------:R-:W-:Y:S01]  /*1530*/  IMAD.SHL.U32 R61, R6, 0x8, RZ ;  /* 0x00000008063d7824 */ /* 0x000fe200078e00ff */
[----:B------:R-:W-:Y:S01]  /*1540*/  USHF.L.U32 UR6, UR6, UR42, URZ ;  /* 0x0000002a06067299 */ /* 0x000fe2000800063f */
[----:B------:R-:W-:Y:S01]  /*1550*/  SEL R68, RZ, 0x1, P0 ;  /* 0x00000001ff447807 */ /* 0x000fe20000000000 */
[----:B------:R-:W-:Y:S01]  /*1560*/  ULOP3.LUT UR4, UR4, 0x3fff, URZ, 0xc0, !UPT ;  /* 0x00003fff04047892 */ /* 0x000fe2000f8ec03f */
[----:B------:R-:W-:Y:S01]  /*1570*/  LEA R63, R63, UR52, 0x3 ;  /* 0x000000343f3f7c11 */ /* 0x000fe2000f8e18ff */
[----:B------:R-:W-:Y:S01]  /*1580*/  ULOP3.LUT UR5, UR5, 0x3fff, URZ, 0xc0, !UPT ;  /* 0x00003fff05057892 */ /* 0x000fe2000f8ec03f */
[----:B------:R-:W-:Y:S01]  /*1590*/  LOP3.LUT R69, R0, 0x8, RZ, 0x3c, !PT ;  /* 0x0000000800457812 */ /* 0x000fe200078e3cff */
[----:B--2---:R-:W-:Y:S01]  /*15a0*/  IMAD R62, R4, -0x2, R5 ;  /* 0xfffffffe043e7824 */ /* 0x004fe200078e0205 */
[----:B------:R-:W-:Y:S01]  /*15b0*/  LOP3.LUT R64, R0, 0x18, RZ, 0x3c, !PT ;  /* 0x0000001800407812 */ /* 0x000fe200078e3cff */
[----:B------:R-:W-:Y:S01]  /*15c0*/  VIADD R65, R65, UR8 ;  /* 0x0000000841417c36 */ /* 0x000fe20008000000 */
[----:B------:R-:W-:Y:S01]  /*15d0*/  SHF.R.S32.HI R59, RZ, 0x1f, R58 ;  /* 0x0000001fff3b7819 */ /* 0x000fe2000001143a */
[----:B------:R-:W-:Y:S01]  /*15e0*/  ULDC UR41, c[0x0][0x600] ;  /* 0x0001800000297ab9 */ /* 0x000fe20000000800 */
[----:B------:R-:W-:Y:S01]  /*15f0*/  UMOV UR7, 0x1 ;  /* 0x0000000100077882 */ /* 0x000fe20000000000 */
[----:B------:R-:W-:-:S02]  /*1600*/  ULOP3.LUT UR51, UR39, 0x1, URZ, 0xfc, !UPT ;  /* 0x0000000127337892 */ /* 0x000fc4000f8efc3f */
[----:B------:R-:W-:Y:S02]  /*1610*/  USHF.L.U32 UR49, UR38, 0x1, URZ ;  /* 0x0000000126317899 */ /* 0x000fe4000800063f */
[----:B------:R-:W-:Y:S02]  /*1620*/  USHF.L.U64.HI UR36, UR54, 0x1, UR37 ;  /* 0x0000000136247899 */ /* 0x000fe40008010225 */
[----:B------:R-:W-:Y:S02]  /*1630*/  UIADD3 UR41, UR41, -0x1, URZ ;  /* 0xffffffff29297890 */ /* 0x000fe4000fffe03f */
[----:B------:R-:W-:Y:S02]  /*1640*/  USHF.L.U32 UR42, UR7, UR42, URZ ;  /* 0x0000002a072a7299 */ /* 0x000fe4000800063f */
[----:B------:R-:W-:Y:S02]  /*1650*/  UIADD3 UR50, -UR50, UR38, URZ ;  /* 0x0000002632327290 */ /* 0x000fe4000fffe13f */
[----:B------:R-:W-:-:S02]  /*1660*/  ULOP3.LUT UR44, URZ, UR6, URZ, 0x33, !UPT ;  /* 0x000000063f2c7292 */ /* 0x000fc4000f8e333f */
[----:B------:R-:W-:Y:S02]  /*1670*/  USEL UR46, URZ, 0x1, !UP0 ;  /* 0x000000013f2e7887 */ /* 0x000fe4000c000000 */
[----:B------:R-:W-:Y:S02]  /*1680*/  ULOP3.LUT UR47, UR4, 0x10000, URZ, 0xfc, !UPT ;  /* 0x00010000042f7892 */ /* 0x000fe4000f8efc3f */
[----:B------:R-:W-:-:S12]  /*1690*/  ULOP3.LUT UR48, UR5, 0x10000, URZ, 0xfc, !UPT ;  /* 0x0001000005307892 */ /* 0x000fd8000f8efc3f */
.L_x_97:
[----:B------:R-:W-:-:S04]  /*16a0*/  SHF.L.U32 R0, R68, 0x1f, RZ ;  /* 0x0000001f44007819 */ /* 0x000fc800000006ff */
[----:B------:R-:W0:Y:S02]  /*16b0*/  SYNCS.PHASECHK.TRANS64.TRYWAIT P0, [R63+URZ+-0x8], R0 ;  /* 0xfffff8003f0075a7 */ /* 0x000e24000800017f */
[----:B01234-:R-:W-:Y:S05]  /*16c0*/  @!P0 BRA `(.L_x_14) ;  /* 0x0000004800808947 */ /* 0x01ffea0003800000 */
.L_x_119:
[----:B------:R-:W-:Y:S02]  /*16d0*/  ULDC UR4, c[0x0][0x28c] ;  /* 0x0000a30000047ab9 */ /* 0x000fe40000000800 */
[----:B------:R-:W-:-:S13]  /*16e0*/  ISETP.LT.AND P0, PT, RZ, UR4, PT ;  /* 0x00000004ff007c0c */ /* 0x000fda000bf01270 */
[----:B------:R-:W-:Y:S05]  /*16f0*/  @P0 BRA `(.L_x_15) ;  /* 0x0000000000400947 */ /* 0x000fea0003800000 */
[----:B0-----:R-:W-:Y:S01]  /*1700*/  MOV R0, 0x0 ;  /* 0x0000000000007802 */ /* 0x001fe20000000f00 */
[----:B------:R-:W-:Y:S01]  /*1710*/  ULDC.64 UR4, c[0x4][0x68] ;  /* 0x01001a0000047ab9 */ /* 0x000fe20000000a00 */
[----:B------:R-:W-:Y:S01]  /*1720*/  ULDC.64 UR6, c[0x4][0x8] ;  /* 0x0100020000067ab9 */ /* 0x000fe20000000a00 */
[----:B------:R-:W-:Y:S01]  /*1730*/  IMAD.U32 R4, RZ, RZ, UR4 ;  /* 0x00000004ff047e24 */ /* 0x000fe2000f8e00ff */
[----:B------:R0:W1:Y:S01]  /*1740*/  LDC.64 R14, c[0x4][R0] ;  /* 0x01000000000e7b82 */ /* 0x0000620000000a00 */
[----:B------:R-:W-:Y:S01]  /*1750*/  IMAD.U32 R5, RZ, RZ, UR5 ;  /* 0x00000005ff057e24 */ /* 0x000fe2000f8e00ff */
[----:B------:R-:W-:Y:S01]  /*1760*/  ULDC.64 UR4, c[0x4][0x70] ;  /* 0x01001c0000047ab9 */ /* 0x000fe20000000a00 */
[----:B------:R-:W-:Y:S02]  /*1770*/  IMAD.U32 R10, RZ, RZ, UR6 ;  /* 0x00000006ff0a7e24 */ /* 0x000fe4000f8e00ff */
[----:B------:R-:W-:Y:S02]  /*1780*/  IMAD.U32 R6, RZ, RZ, UR4 ;  /* 0x00000004ff067e24 */ /* 0x000fe4000f8e00ff */
[----:B------:R-:W-:-:S02]  /*1790*/  IMAD.U32 R7, RZ, RZ, UR5 ;  /* 0x00000005ff077e24 */ /* 0x000fc4000f8e00ff */
[----:B------:R-:W-:Y:S02]  /*17a0*/  IMAD.U32 R11, RZ, RZ, UR7 ;  /* 0x00000007ff0b7e24 */ /* 0x000fe4000f8e00ff */
[----:B------:R-:W-:Y:S02]  /*17b0*/  IMAD.MOV.U32 R8, RZ, RZ, 0x1e1 ;  /* 0x000001e1ff087424 */ /* 0x000fe400078e00ff */
[----:B------:R-:W-:Y:S02]  /*17c0*/  IMAD.MOV.U32 R12, RZ, RZ, 0x1 ;  /* 0x00000001ff0c7424 */ /* 0x000fe400078e00ff */
[----:B0-----:R-:W-:-:S07]  /*17d0*/  IMAD.MOV.U32 R13, RZ, RZ, RZ ;  /* 0x000000ffff0d7224 */ /* 0x001fce00078e00ff */
[----:B------:R-:W-:-:S07]  /*17e0*/  LEPC R20, `(.L_x_15) ;  /* 0x000000001014794e */ /* 0x000fce0000000000 */
[----:B-1---5:R-:W-:Y:S05]  /*17f0*/  CALL.ABS.NOINC R14 ;  /* 0x000000000e007343 */ /* 0x022fea0003c00000 */
.L_x_15:
[----:B0-----:R-:W-:-:S05]  /*1800*/  IMAD.U32 R0, RZ, RZ, UR51 ;  /* 0x00000033ff007e24 */ /* 0x001fca000f8e00ff */
[----:B------:R-:W-:-:S13]  /*1810*/  ISETP.NE.AND P0, PT, R0, 0x3, PT ;  /* 0x000000030000780c */ /* 0x000fda0003f05270 */
[----:B------:R-:W-:Y:S05]  /*1820*/  @!P0 BRA `(.L_x_16) ;  /* 0x0000000000048947 */ /* 0x000fea0003800000 */
[----:B------:R-:W-:Y:S01]  /*1830*/  BPT.TRAP 0x1 ;  /* 0x000000040000795c */ /* 0x000fe20000300000 */
.L_x_16:
[----:B------:R-:W-:Y:S02]  /*1840*/  IMAD.U32 R3, RZ, RZ, UR43 ;  /* 0x0000002bff037e24 */ /* 0x000fe4000f8e00ff */
[----:B------:R-:W-:-:S03]  /*1850*/  IMAD.U32 R0, RZ, RZ, UR46 ;  /* 0x0000002eff007e24 */ /* 0x000fc6000f8e00ff */
[----:B------:R-:W-:Y:S02]  /*1860*/  LEA R3, R3, UR40, 0x3 ;  /* 0x0000002803037c11 */ /* 0x000fe4000f8e18ff */
[----:B------:R-:W-:-:S04]  /*1870*/  SHF.L.U32 R0, R0, 0x1f, RZ ;  /* 0x0000001f00007819 */ /* 0x000fc800000006ff */
[----:B------:R0:W1:Y:S01]  /*1880*/  SYNCS.PHASECHK.TRANS64.TRYWAIT P1, [R3+URZ], R0 ;  /* 0x00000000030075a7 */ /* 0x000062000802017f */
[----:B------:R-:W-:Y:S05]  /*1890*/  @!P0 BRA `(.L_x_17) ;  /* 0x0000000000048947 */ /* 0x000fea0003800000 */
[----:B------:R-:W-:Y:S01]  /*18a0*/  BPT.TRAP 0x1 ;  /* 0x000000040000795c */ /* 0x000fe20000300000 */
.L_x_17:
[----:B-1----:R-:W-:Y:S05]  /*18b0*/  @P1 BRA `(.L_x_18) ;  /* 0x0000000000081947 */ /* 0x002fea0003800000 */
[----:B------:R-:W1:Y:S02]  /*18c0*/  SYNCS.PHASECHK.TRANS64.TRYWAIT P1, [R3+URZ], R0 ;  /* 0x00000000030075a7 */ /* 0x000e64000802017f */
[----:B-1----:R-:W-:Y:S05]  /*18d0*/  @!P1 BRA `(.L_x_19) ;  /* 0x0000004800109947 */ /* 0x002fea0003800000 */
.L_x_18:
[----:B------:R-:W-:Y:S05]  /*18e0*/  WARPSYNC.ALL ;  /* 0x0000000000007948 */ /* 0x000fea0003800000 */
[----:B------:R-:W-:Y:S01]  /*18f0*/  ULEA UR9, UR43, UR47, 0xb ;  /* 0x0000002f2b097291 */ /* 0x000fe2000f8e583f */
[----:B------:R-:W-:Y:S01]  /*1900*/  WARPGROUP.ARRIVE ;  /* 0x00000000000079c5 */ /* 0x000fe20000000000 */
[----:B------:R-:W-:Y:S01]  /*1910*/  ULEA UR8, UR43, UR48, 0xb ;  /* 0x000000302b087291 */ /* 0x000fe2000f8e583f */
[----:B01----:R-:W-:Y:S01]  /*1920*/  IMAD.U32 R0, RZ, RZ, UR50 ;  /* 0x00000032ff007e24 */ /* 0x003fe2000f8e00ff */
[----:B------:R-:W-:Y:S01]  /*1930*/  UMOV UR5, 0x40000040 ;  /* 0x4000004000057882 */ /* 0x000fe20000000000 */
[----:B------:R-:W-:-:S02]  /*1940*/  UMOV UR7, 0x40000040 ;  /* 0x4000004000077882 */ /* 0x000fc40000000000 */
[----:B------:R-:W-:Y:S01]  /*1950*/  UMOV UR4, UR9 ;  /* 0x0000000900047c82 */ /* 0x000fe20008000000 */
[----:B------:R-:W-:Y:S01]  /*1960*/  ISETP.GE.AND P1, PT, R0, 0x1, PT ;  /* 0x000000010000780c */ /* 0x000fe20003f26270 */
[----:B------:R-:W-:Y:S02]  /*1970*/  UMOV UR6, UR8 ;  /* 0x0000000800067c82 */ /* 0x000fe40008000000 */
[----:B------:R-:W-:Y:S01]  /*1980*/  HGMMA.64x64x8.F32.TF32 R24, gdesc[UR4], RZ, !UPT, gsb0 ;  /* 0x04e00000041879f0 */ /* 0x000fe2000c0028ff */
[----:B------:R-:W-:Y:S02]  /*1990*/  UIADD3 UR4, UR9, 0x2, URZ ;  /* 0x0000000209047890 */ /* 0x000fe4000fffe03f */
[----:B------:R-:W-:Y:S01]  /*19a0*/  UIADD3 UR6, UR8, 0x2, URZ ;  /* 0x0000000208067890 */ /* 0x000fe2000fffe03f */
[----:B------:R-:W-:Y:S01]  /*19b0*/  UMOV UR5, 0x40000040 ;  /* 0x4000004000057882 */ /* 0x000fe20000000000 */
[----:B------:R-:W-:Y:S01]  /*19c0*/  UMOV UR7, 0x40000040 ;  /* 0x4000004000077882 */ /* 0x000fe20000000000 */
[----:B------:R-:W-:-:S02]  /*19d0*/  WARPGROUP.DEPBAR.LE gsb0, 0x0 ;  /* 0x00008000000079c5 */ /* 0x000fc40000010000 */
[----:B------:R-:W-:-:S06]  /*19e0*/  WARPGROUP.ARRIVE ;  /* 0x00000000000079c5 */ /* 0x000fcc0000000000 */
[----:B------:R-:W-:Y:S01]  /*19f0*/  HGMMA.64x64x8.F32.TF32 R24, gdesc[UR4], R24, gsb0 ;  /* 0x04e00000041879f0 */ /* 0x000fe20008002818 */
[----:B------:R-:W-:Y:S02]  /*1a00*/  UIADD3 UR4, UR9, 0x4, URZ ;  /* 0x0000000409047890 */ /* 0x000fe4000fffe03f */
[----:B------:R-:W-:Y:S01]  /*1a10*/  UIADD3 UR6, UR8, 0x4, URZ ;  /* 0x0000000408067890 */ /* 0x000fe2000fffe03f */
[----:B------:R-:W-:Y:S01]  /*1a20*/  UMOV UR5, 0x40000040 ;  /* 0x4000004000057882 */ /* 0x000fe20000000000 */
[----:B------:R-:W-:Y:S01]  /*1a30*/  UMOV UR7, 0x40000040 ;  /* 0x4000004000077882 */ /* 0x000fe20000000000 */
[----:B------:R-:W-:Y:S02]  /*1a40*/  WARPGROUP.DEPBAR.LE gsb0, 0x0 ;  /* 0x00008000000079c5 */ /* 0x000fe40000010000 */
        /* <DEDUP_REMOVED lines=92> */
[----:B------:R-:W-:Y:S03]  /*2010*/  HGMMA.64x64x8.F32.TF32 R24, gdesc[UR4], R24, gsb0 ;  /* 0x04e00000041879f0 */ /* 0x000fe60008002818 */
[----:B------:R-:W-:Y:S02]  /*2020*/  WARPGROUP.DEPBAR.LE gsb0, 0x0 ;  /* 0x00008000000079c5 */ /* 0x000fe40000010000 */
[----:B------:R-:W-:Y:S05]  /*2030*/  @!P1 BRA `(.L_x_20) ;  /* 0x0000000800649947 */ /* 0x000fea0003800000 */
[----:B------:R-:W-:Y:S01]  /*2040*/  UIADD3 UR9, UR43, 0x1, URZ ;  /* 0x000000012b097890 */ /* 0x000fe2000fffe03f */
[----:B------:R-:W-:Y:S01]  /*2050*/  IMAD.U32 R0, RZ, RZ, UR50 ;  /* 0x00000032ff007e24 */ /* 0x000fe2000f8e00ff */
[----:B------:R-:W-:Y:S02]  /*2060*/  UMOV UR8, UR43 ;  /* 0x0000002b00087c82 */ /* 0x000fe40008000000 */
[----:B------:R-:W-:-:S04]  /*2070*/  UISETP.NE.AND UP0, UPT, UR9, 0x4, UPT ;  /* 0x000000040900788c */ /* 0x000fc8000bf05270 */
[----:B------:R-:W-:Y:S02]  /*2080*/  USEL UR4, URZ, 0x1, UP0 ;  /* 0x000000013f047887 */ /* 0x000fe40008000000 */
[----:B------:R-:W-:Y:S02]  /*2090*/  USEL UR9, UR9, URZ, UP0 ;  /* 0x0000003f09097287 */ /* 0x000fe40008000000 */
[----:B------:R-:W-:-:S06]  /*20a0*/  ULOP3.LUT UR4, UR46, UR4, URZ, 0x3c, !UPT ;  /* 0x000000042e047292 */ /* 0x000fcc000f8e3c3f */
[----:B------:R-:W-:-:S07]  /*20b0*/  IMAD.U32 R5, RZ, RZ, UR4 ;  /* 0x00000004ff057e24 */ /* 0x000fce000f8e00ff */
.L_x_27:
[----:B01----:R-:W-:Y:S05]  /*20c0*/  @!P0 BRA `(.L_x_21) ;  /* 0x0000000000048947 */ /* 0x003fea0003800000 */
[----:B------:R-:W-:Y:S01]  /*20d0*/  BPT.TRAP 0x1 ;  /* 0x000000040000795c */ /* 0x000fe20000300000 */
.L_x_21:
[----:B------:R-:W-:Y:S01]  /*20e0*/  ULEA UR4, UR9, UR40, 0x3 ;  /* 0x0000002809047291 */ /* 0x000fe2000f8e183f */
[----:B------:R-:W-:-:S08]  /*20f0*/  SHF.L.U32 R3, R5, 0x1f, RZ ;  /* 0x0000001f05037819 */ /* 0x000fd000000006ff */
[----:B------:R0:W1:Y:S01]  /*2100*/  SYNCS.PHASECHK.TRANS64.TRYWAIT P1, [UR4], R3 ;  /* 0x00000003ff0075a7 */ /* 0x0000620008020144 */
[----:B------:R-:W-:Y:S05]  /*2110*/  @!P0 BRA `(.L_x_22) ;  /* 0x0000000000048947 */ /* 0x000fea0003800000 */
[----:B------:R-:W-:Y:S01]  /*2120*/  BPT.TRAP 0x1 ;  /* 0x000000040000795c */ /* 0x000fe20000300000 */
.L_x_22:
[----:B-1----:R-:W-:Y:S05]  /*2130*/  @P1 BRA `(.L_x_23) ;  /* 0x0000000000081947 */ /* 0x002fea0003800000 */
[----:B------:R-:W1:Y:S02]  /*2140*/  SYNCS.PHASECHK.TRANS64.TRYWAIT P1, [UR4], R3 ;  /* 0x00000003ff0075a7 */ /* 0x000e640008020144 */
[----:B-1----:R-:W-:Y:S05]  /*2150*/  @!P1 BRA `(.L_x_24) ;  /* 0x0000004000049947 */ /* 0x002fea0003800000 */
.L_x_23:
[----:B------:R-:W-:Y:S01]  /*2160*/  ULEA UR10, UR9, UR48, 0xb ;  /* 0x00000030090a7291 */ /* 0x000fe2000f8e583f */
[----:B------:R-:W-:Y:S01]  /*2170*/  WARPGROUP.ARRIVE ;  /* 0x00000000000079c5 */ /* 0x000fe20000000000 */
[----:B------:R-:W-:Y:S01]  /*2180*/  ULEA UR11, UR9, UR47, 0xb ;  /* 0x0000002f090b7291 */ /* 0x000fe2000f8e583f */
[----:B------:R-:W-:Y:S01]  /*2190*/  UMOV UR7, 0x40000040 ;  /* 0x4000004000077882 */ /* 0x000fe20000000000 */
[----:B------:R-:W-:-:S03]  /*21a0*/  UMOV UR5, 0x40000040 ;  /* 0x4000004000057882 */ /* 0x000fc60000000000 */
[----:B------:R-:W-:Y:S02]  /*21b0*/  UMOV UR6, UR10 ;  /* 0x0000000a00067c82 */ /* 0x000fe40008000000 */
[----:B------:R-:W-:Y:S02]  /*21c0*/  UMOV UR4, UR11 ;  /* 0x0000000b00047c82 */ /* 0x000fe40008000000 */
[----:B------:R-:W-:Y:S01]  /*21d0*/  HGMMA.64x64x8.F32.TF32 R24, gdesc[UR4], R24, gsb0 ;  /* 0x04e00000041879f0 */ /* 0x000fe20008002818 */
        /* <DEDUP_REMOVED lines=107> */
[----:B------:R-:W-:Y:S01]  /*2890*/  BPT.TRAP 0x1 ;  /* 0x000000040000795c */ /* 0x000fe20000300000 */
.L_x_25:
[----:B------:R-:W-:Y:S02]  /*28a0*/  UISETP.GT.U32.AND UP0, UPT, UR39, 0x1, UPT ;  /* 0x000000012700788c */ /* 0x000fe4000bf04070 */
[----:B------:R-:W-:-:S04]  /*28b0*/  ULEA UR4, UR8, UR40, 0x3 ;  /* 0x0000002808047291 */ /* 0x000fc8000f8e183f */
[----:B------:R-:W-:Y:S01]  /*28c0*/  UIADD3 UR4, UR4, 0x20, URZ ;  /* 0x0000002004047890 */ /* 0x000fe2000fffe03f */
[----:B------:R-:W-:-:S03]  /*28d0*/  PLOP3.LUT P1, PT, PT, PT, UP0, 0x80, 0x0 ;  /* 0x000000000000781c */ /* 0x000fc60003f2f008 */
[----:B------:R-:W-:-:S09]  /*28e0*/  UPRMT UR4, URZ, 0x654, UR4 ;  /* 0x000006543f047896 */ /* 0x000fd20008000004 */
[----:B------:R-:W-:Y:S01]  /*28f0*/  SYNCS.ARRIVE.TRANS64.RED.A1T0 RZ, [UR4], RZ ;  /* 0x000000ffffff79a7 */ /* 0x000fe20008100404 */
[----:B------:R-:W-:Y:S05]  /*2900*/  @P1 BRA `(.L_x_26) ;  /* 0x0000000000041947 */ /* 0x000fea0003800000 */
[----:B------:R-:W-:Y:S01]  /*2910*/  BPT.TRAP 0x1 ;  /* 0x000000040000795c */ /* 0x000fe20000300000 */
.L_x_26:
[----:B------:R-:W-:Y:S01]  /*2920*/  UIADD3 UR9, UR9, 0x1, URZ ;  /* 0x0000000109097890 */ /* 0x000fe2000fffe03f */
[C---:B------:R-:W-:Y:S01]  /*2930*/  ISETP.GT.AND P1, PT, R0.reuse, 0x1, PT ;  /* 0x000000010000780c */ /* 0x040fe20003f24270 */
[----:B------:R-:W-:Y:S01]  /*2940*/  UIADD3 UR8, UR8, 0x1, URZ ;  /* 0x0000000108087890 */ /* 0x000fe2000fffe03f */
[----:B------:R-:W-:Y:S01]  /*2950*/  VIADD R0, R0, 0xffffffff ;  /* 0xffffffff00007836 */ /* 0x000fe20000000000 */
[----:B------:R-:W-:Y:S02]  /*2960*/  UISETP.NE.AND UP0, UPT, UR9, 0x4, UPT ;  /* 0x000000040900788c */ /* 0x000fe4000bf05270 */
[----:B------:R-:W-:Y:S02]  /*2970*/  UISETP.NE.AND UP1, UPT, UR8, 0x4, UPT ;  /* 0x000000040800788c */ /* 0x000fe4000bf25270 */
[----:B------:R-:W-:Y:S02]  /*2980*/  USEL UR4, URZ, 0x1, UP0 ;  /* 0x000000013f047887 */ /* 0x000fe40008000000 */
[----:B------:R-:W-:-:S02]  /*2990*/  USEL UR9, UR9, URZ, UP0 ;  /* 0x0000003f09097287 */ /* 0x000fc40008000000 */
[----:B------:R-:W-:Y:S02]  /*29a0*/  USEL UR8, UR8, URZ, UP1 ;  /* 0x0000003f08087287 */ /* 0x000fe40008800000 */
[----:B------:R-:W-:Y:S01]  /*29b0*/  LOP3.LUT R5, R5, UR4, RZ, 0x3c, !PT ;  /* 0x0000000405057c12 */ /* 0x000fe2000f8e3cff */
[----:B------:R-:W-:Y:S09]  /*29c0*/  @P1 BRA `(.L_x_27) ;  /* 0xfffffff400bc1947 */ /* 0x000ff2000383ffff */
.L_x_20:
[----:B------:R-:W2:Y:S01]  /*29d0*/  LDC R0, c[0x0][0x28c] ;  /* 0x0000a300ff007b82 */ /* 0x000ea20000000800 */
[----:B------:R3:W-:Y:S01]  /*29e0*/  SYNCS.ARRIVE.TRANS64.A1T0 RZ, [R69+UR52], RZ ;  /* 0x000000ff45ff79a7 */ /* 0x0007e20008100034 */
[----:B--2---:R-:W-:-:S13]  /*29f0*/  ISETP.GE.AND P1, PT, R0, 0x1, PT ;  /* 0x000000010000780c */ /* 0x004fda0003f26270 */
[----:B---3--:R-:W-:Y:S05]  /*2a00*/  @!P1 BRA `(.L_x_28) ;  /* 0x0000000000309947 */ /* 0x008fea0003800000 */
[----:B------:R-:W-:Y:S05]  /*2a10*/  @!P0 BRA `(.L_x_29) ;  /* 0x0000000000048947 */ /* 0x000fea0003800000 */
[----:B------:R-:W-:Y:S01]  /*2a20*/  BPT.TRAP 0x1 ;  /* 0x000000040000795c */ /* 0x000fe20000300000 */
.L_x_29:
[----:B------:R-:W-:Y:S02]  /*2a30*/  UIADD3 UR4, UR50, UR43, URZ ;  /* 0x0000002b32047290 */ /* 0x000fe4000fffe03f */
[----:B------:R-:W-:Y:S02]  /*2a40*/  UISETP.GT.U32.AND UP0, UPT, UR39, 0x1, UPT ;  /* 0x000000012700788c */ /* 0x000fe4000bf04070 */
[----:B------:R-:W-:-:S04]  /*2a50*/  USHF.L.U32 UR4, UR4, 0x3, URZ ;  /* 0x0000000304047899 */ /* 0x000fc8000800063f */
[----:B------:R-:W-:Y:S01]  /*2a60*/  ULOP3.LUT UR4, UR4, 0x18, URZ, 0xc0, !UPT ;  /* 0x0000001804047892 */ /* 0x000fe2000f8ec03f */
[----:B------:R-:W-:-:S03]  /*2a70*/  PLOP3.LUT P0, PT, PT, PT, UP0, 0x80, 0x0 ;  /* 0x000000000000781c */ /* 0x000fc60003f0f008 */
[----:B------:R-:W-:-:S04]  /*2a80*/  UIADD3 UR4, UR40, 0x20, UR4 ;  /* 0x0000002028047890 */ /* 0x000fc8000fffe004 */
[----:B------:R-:W-:-:S09]  /*2a90*/  UPRMT UR4, URZ, 0x654, UR4 ;  /* 0x000006543f047896 */ /* 0x000fd20008000004 */
[----:B------:R-:W-:Y:S01]  /*2aa0*/  SYNCS.ARRIVE.TRANS64.RED.A1T0 RZ, [UR4], RZ ;  /* 0x000000ffffff79a7 */ /* 0x000fe20008100404 */
[----:B------:R-:W-:Y:S05]  /*2ab0*/  @P0 BRA `(.L_x_28) ;  /* 0x0000000000040947 */ /* 0x000fea0003800000 */
[----:B------:R-:W-:Y:S01]  /*2ac0*/  BPT.TRAP 0x1 ;  /* 0x000000040000795c */ /* 0x000fe20000300000 */
.L_x_28:
[----:B------:R-:W-:Y:S02]  /*2ad0*/  SHF.L.U32 R0, R68, 0x1f, RZ ;  /* 0x0000001f44007819 */ /* 0x000fe400000006ff */
[----:B------:R-:W-:Y:S02]  /*2ae0*/  SHF.R.S32.HI R9, RZ, 0x1f, R19 ;  /* 0x0000001fff097819 */ /* 0x000fe40000011413 */
[----:B------:R-:W2:Y:S02]  /*2af0*/  SYNCS.PHASECHK.TRANS64.TRYWAIT P0, [R63+URZ+0x8], R0 ;  /* 0x000008003f0075a7 */ /* 0x000ea4000800017f */
[----:B--2---:R-:W-:Y:S05]  /*2b00*/  @!P0 BRA `(.L_x_30) ;  /* 0x0000003400b08947 */ /* 0x004fea0003800000 */
.L_x_120:
[----:B------:R-:W-:Y:S01]  /*2b10*/  ULDC.64 UR4, c[0x0][0x5d0] ;  /* 0x0001740000047ab9 */ /* 0x000fe20000000a00 */
[----:B------:R-:W-:Y:S01]  /*2b20*/  ULDC UR6, c[0x0][0x284] ;  /* 0x0000a10000067ab9 */ /* 0x000fe20000000800 */
[----:B--2---:R-:W-:Y:S02]  /*2b30*/  IMAD R0, R9, UR4, RZ ;  /* 0x0000000409007c24 */ /* 0x004fe4000f8e02ff */
[----:B------:R-:W-:Y:S02]  /*2b40*/  IMAD.SHL.U32 R10, R2, 0x40, RZ ;  /* 0x00000040020a7824 */ /* 0x000fe400078e00ff */
[C---:B------:R-:W-:Y:S02]  /*2b50*/  IMAD R5, R19.reuse, UR5, R0 ;  /* 0x0000000513057c24 */ /* 0x040fe4000f8e0200 */
[----:B------:R-:W-:Y:S01]  /*2b60*/  IMAD.SHL.U32 R0, R18, 0x40, RZ ;  /* 0x0000004012007824 */ /* 0x000fe200078e00ff */
[----:B------:R-:W-:Y:S01]  /*2b70*/  SHF.R.S32.HI R11, RZ, 0x1f, R10 ;  /* 0x0000001fff0b7819 */ /* 0x000fe2000001140a */
[----:B01----:R-:W-:Y:S01]  /*2b80*/  IMAD.WIDE.U32 R2, R19, UR4, R58 ;  /* 0x0000000413027c25 */ /* 0x003fe2000f8e003a */
[----:B------:R-:W-:-:S02]  /*2b90*/  ULDC.64 UR4, c[0x0][0x5c8] ;  /* 0x0001720000047ab9 */ /* 0x000fc40000000a00 */
[----:B------:R-:W-:Y:S01]  /*2ba0*/  ISETP.GE.AND P0, PT, R0, UR6, PT ;  /* 0x0000000600007c0c */ /* 0x000fe2000bf06270 */
[----:B------:R-:W-:Y:S01]  /*2bb0*/  ULDC UR6, c[0x0][0x288] ;  /* 0x0000a20000067ab9 */ /* 0x000fe20000000800 */
[----:B------:R-:W-:Y:S01]  /*2bc0*/  IADD3 R2, P1, R10, R2, RZ ;  /* 0x000000020a027210 */ /* 0x000fe20007f3e0ff */
[----:B------:R-:W-:Y:S01]  /*2bd0*/  IMAD.WIDE R20, R18, 0x40, R56 ;  /* 0x0000004012147825 */ /* 0x000fe200078e0238 */
[----:B------:R-:W-:Y:S02]  /*2be0*/  ISETP.GE.OR P0, PT, R10, UR6, P0 ;  /* 0x000000060a007c0c */ /* 0x000fe40008706670 */
[----:B------:R-:W-:Y:S01]  /*2bf0*/  IADD3.X R3, R11, R3, R5, P1, !PT ;  /* 0x000000030b037210 */ /* 0x000fe20000ffe405 */
[----:B------:R-:W-:-:S04]  /*2c00*/  IMAD R7, R21, UR4, RZ ;  /* 0x0000000415077c24 */ /* 0x000fc8000f8e02ff */
[C---:B------:R-:W-:Y:S02]  /*2c10*/  IMAD R7, R20.reuse, UR5, R7 ;  /* 0x0000000514077c24 */ /* 0x040fe4000f8e0207 */
[----:B------:R-:W-:-:S04]  /*2c20*/  IMAD.WIDE.U32 R66, R20, UR4, R2 ;  /* 0x0000000414427c25 */ /* 0x000fc8000f8e0002 */
[----:B------:R-:W-:Y:S05]  /*2c30*/  @P0 BRA `(.L_x_31) ;  /* 0x0000001800d00947 */ /* 0x000fea0003800000 */
[----:B-----5:R-:W-:Y:S01]  /*2c40*/  FSETP.NEU.AND P1, PT, R23, RZ, PT ;  /* 0x000000ff1700720b */ /* 0x020fe20003f2d000 */
[----:B------:R-:W-:Y:S01]  /*2c50*/  IMAD.IADD R70, R62, 0x1, -R10 ;  /* 0x000000013e467824 */ /* 0x000fe200078e0a0a */
[----:B------:R-:W-:Y:S01]  /*2c60*/  BSSY B0, `(.L_x_31) ;  /* 0x00001b1000007945 */ /* 0x000fe20003800000 */
[----:B------:R-:W-:Y:S02]  /*2c70*/  IMAD.IADD R0, R65, 0x1, -R0 ;  /* 0x0000000141007824 */ /* 0x000fe400078e0a00 */
[----:B------:R-:W-:Y:S01]  /*2c80*/  IMAD.IADD R5, R67, 0x1, R7 ;  /* 0x0000000143057824 */ /* 0x000fe200078e0207 */
[----:B------:R-:W-:-:S04]  /*2c90*/  ISETP.GT.AND P0, PT, R70, RZ, PT ;  /* 0x000000ff4600720c */ /* 0x000fc80003f04270 */
[----:B------:R-:W-:-:S03]  /*2ca0*/  ISETP.GT.AND P2, PT, R0, RZ, P0 ;  /* 0x000000ff0000720c */ /* 0x000fc60000744270 */
[----:B------:R-:W-:Y:S10]  /*2cb0*/  @!P1 BRA `(.L_x_32) ;  /* 0x0000001000d49947 */ /* 0x000ff40003800000 */
[----:B------:R-:W0:Y:S01]  /*2cc0*/  LDC.64 R72, c[0x0][0x5b8] ;  /* 0x00016e00ff487b82 */ /* 0x000e220000000a00 */
[----:B------:R-:W-:-:S07]  /*2cd0*/  ULDC.64 UR4, c[0x0][0x5c0] ;  /* 0x0001700000047ab9 */ /* 0x000fce0000000a00 */
[----:B------:R-:W1:Y:S08]  /*2ce0*/  LDC.64 R74, c[0x0][0x5b0] ;  /* 0x00016c00ff4a7b82 */ /* 0x000e700000000a00 */
[----:B------:R-:W2:Y:S01]  /*2cf0*/  LDC.64 R76, c[0x0][0x5a8] ;  /* 0x00016a00ff4c7b82 */ /* 0x000ea20000000a00 */
[-C--:B0-----:R-:W-:Y:S02]  /*2d00*/  IMAD R4, R9, R72.reuse, RZ ;  /* 0x0000004809047224 */ /* 0x081fe400078e02ff */
[----:B------:R-:W-:-:S04]  /*2d10*/  IMAD.WIDE.U32 R2, R19, R72, R58 ;  /* 0x0000004813027225 */ /* 0x000fc800078e003a */
[----:B------:R-:W-:Y:S01]  /*2d20*/  IMAD R67, R19, R73, R4 ;  /* 0x0000004913437224 */ /* 0x000fe200078e0204 */
[----:B------:R-:W-:Y:S01]  /*2d30*/  IADD3 R6, P1, R10, R2, RZ ;  /* 0x000000020a067210 */ /* 0x000fe20007f3e0ff */
[----:B-1----:R-:W-:-:S03]  /*2d40*/  IMAD R2, R21, R74, RZ ;  /* 0x0000004a15027224 */ /* 0x002fc600078e02ff */
[----:B------:R-:W-:Y:S01]  /*2d50*/  IADD3.X R7, R11, R3, R67, P1, !PT ;  /* 0x000000030b077210 */ /* 0x000fe20000ffe443 */
[C---:B------:R-:W-:Y:S02]  /*2d60*/  IMAD R21, R20.reuse, R75, R2 ;  /* 0x0000004b14157224 */ /* 0x040fe400078e0202 */
[----:B------:R-:W-:-:S04]  /*2d70*/  IMAD.WIDE.U32 R2, R20, R74, R6 ;  /* 0x0000004a14027225 */ /* 0x000fc800078e0006 */
[----:B------:R-:W-:Y:S01]  /*2d80*/  IMAD.IADD R3, R3, 0x1, R21 ;  /* 0x0000000103037824 */ /* 0x000fe200078e0215 */
[----:B--2---:R-:W-:-:S04]  /*2d90*/  LEA R8, P1, R2, R76, 0x2 ;  /* 0x0000004c02087211 */ /* 0x004fc800078210ff */
[----:B------:R-:W-:-:S05]  /*2da0*/  LEA.HI.X R9, R2, R77, R3, 0x2, P1 ;  /* 0x0000004d02097211 */ /* 0x000fca00008f1403 */
[----:B------:R0:W2:Y:S01]  /*2db0*/  @P2 LDG.E.LTC128B R18, desc[UR56][R8.64] ;  /* 0x0000003808122981 */ /* 0x0000a2000c1e1920 */
[----:B------:R-:W-:Y:S01]  /*2dc0*/  IMAD.WIDE.U32 R2, R20, R74, R10 ;  /* 0x0000004a14027225 */ /* 0x000fe200078e000a */
[----:B------:R-:W-:Y:S01]  /*2dd0*/  SHF.L.U64.HI R15, R74, 0x3, R75 ;  /* 0x000000034a0f7819 */ /* 0x000fe2000001024b */
[----:B------:R-:W-:Y:S01]  /*2de0*/  BSSY B1, `(.L_x_33) ;  /* 0x0000017000017945 */ /* 0x000fe20003800000 */
[----:B------:R-:W-:Y:S01]  /*2df0*/  ISETP.GT.AND P0, PT, R0, 0x8, P0 ;  /* 0x000000080000780c */ /* 0x000fe20000704270 */
[----:B------:R-:W-:Y:S01]  /*2e00*/  IMAD.SHL.U32 R14, R74, 0x8, RZ ;  /* 0x000000084a0e7824 */ /* 0x000fe200078e00ff */
[----:B------:R-:W-:-:S03]  /*2e10*/  IADD3 R12, P1, R58, R2, RZ ;  /* 0x000000023a0c7210 */ /* 0x000fc60007f3e0ff */
[----:B------:R-:W-:Y:S01]  /*2e20*/  IMAD.WIDE.U32 R14, R20, R74, R14 ;  /* 0x0000004a140e7225 */ /* 0x000fe200078e000e */
[----:B------:R-:W-:Y:S02]  /*2e30*/  IADD3.X R13, R59, R21, R3, P1, !PT ;  /* 0x000000153b0d7210 */ /* 0x000fe40000ffe403 */
[C---:B------:R-:W-:Y:S01]  /*2e40*/  LEA R4, P1, R66.reuse, UR4, 0x2 ;  /* 0x0000000442047c11 */ /* 0x040fe2000f8210ff */
[----:B------:R-:W-:Y:S02]  /*2e50*/  IMAD.IADD R21, R21, 0x1, R15 ;  /* 0x0000000115157824 */ /* 0x000fe400078e020f */
[----:B------:R-:W-:Y:S01]  /*2e60*/  IMAD.WIDE.U32 R12, R19, R72, R12 ;  /* 0x00000048130c7225 */ /* 0x000fe200078e000c */
[----:B------:R-:W-:Y:S02]  /*2e70*/  LEA.HI.X R5, R66, UR5, R5, 0x2, P1 ;  /* 0x0000000542057c11 */ /* 0x000fe400088f1405 */
[----:B------:R-:W-:Y:S01]  /*2e80*/  ISETP.GT.AND P1, PT, R70, 0x1, PT ;  /* 0x000000014600780c */ /* 0x000fe20003f24270 */
[----:B------:R-:W-:Y:S01]  /*2e90*/  IMAD.IADD R3, R67, 0x1, R13 ;  /* 0x0000000143037824 */ /* 0x000fe200078e020d */
[----:B------:R-:W-:-:S02]  /*2ea0*/  LEA R2, P3, R12, R76, 0x2 ;  /* 0x0000004c0c027211 */ /* 0x000fc400078610ff */
[----:B------:R-:W-:Y:S02]  /*2eb0*/  ISETP.GT.AND P5, PT, R0, RZ, P1 ;  /* 0x000000ff0000720c */ /* 0x000fe40000fa4270 */
[----:B------:R-:W-:Y:S02]  /*2ec0*/  LEA.HI.X R3, R12, R77, R3, 0x2, P3 ;  /* 0x0000004d0c037211 */ /* 0x000fe400018f1403 */
[----:B0-----:R-:W-:-:S04]  /*2ed0*/  IADD3 R8, P3, R6, R14, RZ ;  /* 0x0000000e06087210 */ /* 0x001fc80007f7e0ff */
[----:B------:R-:W-:Y:S01]  /*2ee0*/  LEA R12, P4, R8, R76, 0x2 ;  /* 0x0000004c080c7211 */ /* 0x000fe200078810ff */
[----:B------:R-:W-:Y:S02]  /*2ef0*/  IMAD.X R7, R21, 0x1, R7, P3 ;  /* 0x0000000115077824 */ /* 0x000fe400018e0607 */
[----:B--2---:R-:W-:-:S04]  /*2f00*/  FMUL R9, R18, R23 ;  /* 0x0000001712097220 */ /* 0x004fc80000400000 */
[----:B------:R-:W-:-:S05]  /*2f10*/  FFMA R9, R24, R22, R9 ;  /* 0x0000001618097223 */ /* 0x000fca0000000009 */
[----:B------:R0:W-:Y:S01]  /*2f20*/  @P2 STG.E desc[UR56][R4.64], R9 ;  /* 0x0000000904002986 */ /* 0x0001e2000c101938 */
[----:B------:R-:W-:Y:S05]  /*2f30*/  @!P5 BRA `(.L_x_34) ;  /* 0x000000000004d947 */ /* 0x000fea0003800000 */
[----:B------:R1:W5:Y:S02]  /*2f40*/  LDG.E.LTC128B R18, desc[UR56][R2.64+0x4] ;  /* 0x0000043802127981 */ /* 0x000364000c1e1920 */
.L_x_34:
[----:B------:R-:W-:Y:S05]  /*2f50*/  BSYNC B1 ;  /* 0x0000000000017941 */ /* 0x000fea0003800000 */
.L_x_33:
[----:B-----5:R-:W-:Y:S01]  /*2f60*/  FMUL R6, R18, R23 ;  /* 0x0000001712067220 */ /* 0x020fe20000400000 */
[----:B------:R-:W-:-:S03]  /*2f70*/  LEA.HI.X R13, R8, R77, R7, 0x2, P4 ;  /* 0x0000004d080d7211 */ /* 0x000fc600020f1407 */
[----:B------:R-:W-:-:S05]  /*2f80*/  FFMA R25, R25, R22, R6 ;  /* 0x0000001619197223 */ /* 0x000fca0000000006 */
[----:B------:R2:W-:Y:S04]  /*2f90*/  @P5 STG.E desc[UR56][R4.64+0x4], R25 ;  /* 0x0000041904005986 */ /* 0x0005e8000c101938 */
[----:B------:R-:W3:Y:S01]  /*2fa0*/  @P0 LDG.E.LTC128B R18, desc[UR56][R12.64] ;  /* 0x000000380c120981 */ /* 0x000ee2000c1e1920 */
[----:B------:R-:W-:Y:S01]  /*2fb0*/  IADD3 R10, P2, P3, R58, R14, R10 ;  /* 0x0000000e3a0a7210 */ /* 0x000fe20007b5e00a */
[----:B------:R-:W-:Y:S01]  /*2fc0*/  BSSY B1, `(.L_x_35) ;  /* 0x0000010000017945 */ /* 0x000fe20003800000 */
[----:B0-----:R-:W-:Y:S02]  /*2fd0*/  SHF.L.U64.HI R9, R61, 0x2, R60 ;  /* 0x000000023d097819 */ /* 0x001fe4000001023c */
[----:B------:R-:W-:Y:S02]  /*2fe0*/  IADD3.X R11, R59, R21, R11, P2, P3 ;  /* 0x000000153b0b7210 */ /* 0x000fe400017e640b */
[----:B------:R-:W-:-:S02]  /*2ff0*/  LEA R8, P3, R61, R4, 0x2 ;  /* 0x000000043d087211 */ /* 0x000fc400078610ff */
[----:B------:R-:W-:Y:S01]  /*3000*/  ISETP.GT.AND P1, PT, R0, 0x8, P1 ;  /* 0x000000080000780c */ /* 0x000fe20000f24270 */
[----:B------:R-:W-:Y:S01]  /*3010*/  IMAD.WIDE.U32 R10, R19, R72, R10 ;  /* 0x00000048130a7225 */ /* 0x000fe200078e000a */
[----:B------:R-:W-:-:S03]  /*3020*/  ISETP.GT.AND P2, PT, R70, 0x8, PT ;  /* 0x000000084600780c */ /* 0x000fc60003f44270 */
[----:B------:R-:W-:Y:S01]  /*3030*/  IMAD.X R9, R9, 0x1, R5, P3 ;  /* 0x0000000109097824 */ /* 0x000fe200018e0605 */
[----:B------:R-:W-:Y:S01]  /*3040*/  LEA R6, P4, R10, R76, 0x2 ;  /* 0x0000004c0a067211 */ /* 0x000fe200078810ff */
[----:B------:R-:W-:Y:S02]  /*3050*/  IMAD.IADD R11, R67, 0x1, R11 ;  /* 0x00000001430b7824 */ /* 0x000fe400078e020b */
[----:B---3--:R-:W-:-:S04]  /*3060*/  FMUL R7, R18, R23 ;  /* 0x0000001712077220 */ /* 0x008fc80000400000 */
[----:B------:R-:W-:Y:S01]  /*3070*/  FFMA R13, R26, R22, R7 ;  /* 0x000000161a0d7223 */ /* 0x000fe20000000007 */
[----:B------:R-:W-:-:S04]  /*3080*/  LEA.HI.X R7, R10, R77, R11, 0x2, P4 ;  /* 0x0000004d0a077211 */ /* 0x000fc800020f140b */
[----:B------:R2:W-:Y:S01]  /*3090*/  @P0 STG.E desc[UR56][R8.64], R13 ;  /* 0x0000000d08000986 */ /* 0x0005e2000c101938 */
[----:B------:R-:W-:Y:S05]  /*30a0*/  @!P1 BRA `(.L_x_36) ;  /* 0x0000000000049947 */ /* 0x000fea0003800000 */
[----:B------:R0:W5:Y:S02]  /*30b0*/  LDG.E.LTC128B R18, desc[UR56][R6.64+0x4] ;  /* 0x0000043806127981 */ /* 0x000164000c1e1920 */
.L_x_36:
[----:B------:R-:W-:Y:S05]  /*30c0*/  BSYNC B1 ;  /* 0x0000000000017941 */ /* 0x000fea0003800000 */
.L_x_35:
[----:B-----5:R-:W-:Y:S01]  /*30d0*/  FMUL R10, R18, R23 ;  /* 0x00000017120a7220 */ /* 0x020fe20000400000 */
[----:B------:R-:W-:Y:S01]  /*30e0*/  ISETP.GT.AND P3, PT, R0, RZ, P2 ;  /* 0x000000ff0000720c */ /* 0x000fe20001764270 */
[----:B------:R-:W-:Y:S01]  /*30f0*/  BSSY B1, `(.L_x_37) ;  /* 0x0000006000017945 */ /* 0x000fe20003800000 */
[----:B------:R-:W-:Y:S01]  /*3100*/  ISETP.GT.AND P0, PT, R70, 0x9, PT ;  /* 0x000000094600780c */ /* 0x000fe20003f04270 */
[----:B------:R-:W-:-:S05]  /*3110*/  FFMA R27, R27, R22, R10 ;  /* 0x000000161b1b7223 */ /* 0x000fca000000000a */
[----:B------:R3:W-:Y:S05]  /*3120*/  @P1 STG.E desc[UR56][R8.64+0x4], R27 ;  /* 0x0000041b08001986 */ /* 0x0007ea000c101938 */
[----:B------:R-:W-:Y:S05]  /*3130*/  @!P3 BRA `(.L_x_38) ;  /* 0x000000000004b947 */ /* 0x000fea0003800000 */
[----:B------:R4:W5:Y:S02]  /*3140*/  LDG.E.LTC128B R18, desc[UR56][R2.64+0x20] ;  /* 0x0000203802127981 */ /* 0x000964000c1e1920 */
.L_x_38:
[----:B------:R-:W-:Y:S05]  /*3150*/  BSYNC B1 ;  /* 0x0000000000017941 */ /* 0x000fea0003800000 */
.L_x_37:
[----:B-----5:R-:W-:Y:S01]  /*3160*/  FMUL R11, R18, R23 ;  /* 0x00000017120b7220 */ /* 0x020fe20000400000 */
[----:B------:R-:W-:Y:S01]  /*3170*/  ISETP.GT.AND P1, PT, R0, RZ, P0 ;  /* 0x000000ff0000720c */ /* 0x000fe20000724270 */
[----:B------:R-:W-:Y:S02]  /*3180*/  BSSY B1, `(.L_x_39) ;  /* 0x0000005000017945 */ /* 0x000fe40003800000 */
[----:B------:R-:W-:-:S05]  /*3190*/  FFMA R11, R28, R22, R11 ;  /* 0x000000161c0b7223 */ /* 0x000fca000000000b */
[----:B------:R0:W-:Y:S05]  /*31a0*/  @P3 STG.E desc[UR56][R4.64+0x20], R11 ;  /* 0x0000200b04003986 */ /* 0x0001ea000c101938 */
[----:B------:R-:W-:Y:S05]  /*31b0*/  @!P1 BRA `(.L_x_40) ;  /* 0x0000000000049947 */ /* 0x000fea0003800000 */
[----:B------:R0:W5:Y:S02]  /*31c0*/  LDG.E.LTC128B R18, desc[UR56][R2.64+0x24] ;  /* 0x0000243802127981 */ /* 0x000164000c1e1920 */
.L_x_40:
[----:B------:R-:W-:Y:S05]  /*31d0*/  BSYNC B1 ;  /* 0x0000000000017941 */ /* 0x000fea0003800000 */
.L_x_39:
[----:B-----5:R-:W-:Y:S01]  /*31e0*/  FMUL R10, R18, R23 ;  /* 0x00000017120a7220 */ /* 0x020fe20000400000 */
[----:B------:R-:W-:Y:S01]  /*31f0*/  ISETP.GT.AND P2, PT, R0, 0x8, P2 ;  /* 0x000000080000780c */ /* 0x000fe20001744270 */
[----:B------:R-:W-:Y:S02]  /*3200*/  BSSY B1, `(.L_x_41) ;  /* 0x0000005000017945 */ /* 0x000fe40003800000 */
[----:B------:R-:W-:-:S05]  /*3210*/  FFMA R29, R29, R22, R10 ;  /* 0x000000161d1d7223 */ /* 0x000fca000000000a */
[----:B------:R0:W-:Y:S05]  /*3220*/  @P1 STG.E desc[UR56][R4.64+0x24], R29 ;  /* 0x0000241d04001986 */ /* 0x0001ea000c101938 */
[----:B------:R-:W-:Y:S05]  /*3230*/  @!P2 BRA `(.L_x_42) ;  /* 0x000000000004a947 */ /* 0x000fea0003800000 */
[----:B------:R0:W5:Y:S02]  /*3240*/  LDG.E.LTC128B R18, desc[UR56][R6.64+0x20] ;  /* 0x0000203806127981 */ /* 0x000164000c1e1920 */
.L_x_42:
[----:B------:R-:W-:Y:S05]  /*3250*/  BSYNC B1 ;  /* 0x0000000000017941 */ /* 0x000fea0003800000 */
.L_x_41:
[----:B0----5:R-:W-:Y:S01]  /*3260*/  FMUL R11, R18, R23 ;  /* 0x00000017120b7220 */ /* 0x021fe20000400000 */
[----:B------:R-:W-:Y:S01]  /*3270*/  ISETP.GT.AND P0, PT, R0, 0x8, P0 ;  /* 0x000000080000780c */ /* 0x000fe20000704270 */
[----:B------:R-:W-:Y:S01]  /*3280*/  BSSY B1, `(.L_x_43) ;  /* 0x0000006000017945 */ /* 0x000fe20003800000 */
[----:B------:R-:W-:Y:S01]  /*3290*/  ISETP.GT.AND P1, PT, R70, 0x10, PT ;  /* 0x000000104600780c */ /* 0x000fe20003f24270 */
[----:B------:R-:W-:-:S05]  /*32a0*/  FFMA R11, R30, R22, R11 ;  /* 0x000000161e0b7223 */ /* 0x000fca000000000b */
[----:B------:R0:W-:Y:S05]  /*32b0*/  @P2 STG.E desc[UR56][R8.64+0x20], R11 ;  /* 0x0000200b08002986 */ /* 0x0001ea000c101938 */
[----:B------:R-:W-:Y:S05]  /*32c0*/  @!P0 BRA `(.L_x_44) ;  /* 0x0000000000048947 */ /* 0x000fea0003800000 */
[----:B------:R0:W5:Y:S02]  /*32d0*/  LDG.E.LTC128B R18, desc[UR56][R6.64+0x24] ;  /* 0x0000243806127981 */ /* 0x000164000c1e1920 */
.L_x_44:
[----:B------:R-:W-:Y:S05]  /*32e0*/  BSYNC B1 ;  /* 0x0000000000017941 */ /* 0x000fea0003800000 */
.L_x_43:
        /* <DEDUP_REMOVED lines=8> */
.L_x_46:
[----:B------:R-:W-:Y:S05]  /*3370*/  BSYNC B1 ;  /* 0x0000000000017941 */ /* 0x000fea0003800000 */
.L_x_45:
[----:B0----5:R-:W-:Y:S01]  /*3380*/  FMUL R11, R18, R23 ;  /* 0x00000017120b7220 */ /* 0x021fe20000400000 */
[----:B------:R-:W-:Y:S01]  /*3390*/  ISETP.GT.AND P0, PT, R0, RZ, P2 ;  /* 0x000000ff0000720c */ /* 0x000fe20001704270 */
[----:B------:R-:W-:Y:S02]  /*33a0*/  BSSY B1, `(.L_x_47) ;  /* 0x0000005000017945 */ /* 0x000fe40003800000 */
[----:B------:R-:W-:-:S05]  /*33b0*/  FFMA R11, R32, R22, R11 ;  /* 0x00000016200b7223 */ /* 0x000fca000000000b */
[----:B------:R0:W-:Y:S05]  /*33c0*/  @P3 STG.E desc[UR56][R4.64+0x40], R11 ;  /* 0x0000400b04003986 */ /* 0x0001ea000c101938 */
[----:B------:R-:W-:Y:S05]  /*33d0*/  @!P0 BRA `(.L_x_48) ;  /* 0x0000000000048947 */ /* 0x000fea0003800000 */
[----:B------:R0:W5:Y:S02]  /*33e0*/  LDG.E.LTC128B R18, desc[UR56][R2.64+0x44] ;  /* 0x0000443802127981 */ /* 0x000164000c1e1920 */
.L_x_48:
[----:B------:R-:W-:Y:S05]  /*33f0*/  BSYNC B1 ;  /* 0x0000000000017941 */ /* 0x000fea0003800000 */
.L_x_47:
[----:B-----5:R-:W-:Y:S01]  /*3400*/  FMUL R10, R18, R23 ;  /* 0x00000017120a7220 */ /* 0x020fe20000400000 */
[----:B------:R-:W-:Y:S01]  /*3410*/  ISETP.GT.AND P1, PT, R0, 0x8, P1 ;  /* 0x000000080000780c */ /* 0x000fe20000f24270 */
[----:B------:R-:W-:Y:S02]  /*3420*/  BSSY B1, `(.L_x_49) ;  /* 0x0000005000017945 */ /* 0x000fe40003800000 */
[----:B------:R-:W-:-:S05]  /*3430*/  FFMA R33, R33, R22, R10 ;  /* 0x0000001621217223 */ /* 0x000fca000000000a */
[----:B------:R0:W-:Y:S05]  /*3440*/  @P0 STG.E desc[UR56][R4.64+0x44], R33 ;  /* 0x0000442104000986 */ /* 0x0001ea000c101938 */
[----:B------:R-:W-:Y:S05]  /*3450*/  @!P1 BRA `(.L_x_50) ;  /* 0x0000000000049947 */ /* 0x000fea0003800000 */
[----:B------:R0:W5:Y:S02]  /*3460*/  LDG.E.LTC128B R18, desc[UR56][R6.64+0x40] ;  /* 0x0000403806127981 */ /* 0x000164000c1e1920 */
.L_x_50:
[----:B------:R-:W-:Y:S05]  /*3470*/  BSYNC B1 ;  /* 0x0000000000017941 */ /* 0x000fea0003800000 */
.L_x_49:
        /* <DEDUP_REMOVED lines=8> */
.L_x_52:
[----:B------:R-:W-:Y:S05]  /*3500*/  BSYNC B1 ;  /* 0x0000000000017941 */ /* 0x000fea0003800000 */
.L_x_51:
        /* <DEDUP_REMOVED lines=8> */
.L_x_54:
[----:B------:R-:W-:Y:S05]  /*3590*/  BSYNC B1 ;  /* 0x0000000000017941 */ /* 0x000fea0003800000 */
.L_x_53:
[----:B0----5:R-:W-:Y:S01]  /*35a0*/  FMUL R11, R18, R23 ;  /* 0x00000017120b7220 */ /* 0x021fe20000400000 */
[----:B------:R-:W-:Y:S01]  /*35b0*/  ISETP.GT.AND P2, PT, R0, RZ, P1 ;  /* 0x000000ff0000720c */ /* 0x000fe20000f44270 */
[----:B------:R-:W-:Y:S02]  /*35c0*/  BSSY B1, `(.L_x_55) ;  /* 0x0000005000017945 */ /* 0x000fe40003800000 */
[----:B------:R-:W-:-:S05]  /*35d0*/  FFMA R11, R36, R22, R11 ;  /* 0x00000016240b7223 */ /* 0x000fca000000000b */
[----:B------:R0:W-:Y:S05]  /*35e0*/  @P3 STG.E desc[UR56][R4.64+0x60], R11 ;  /* 0x0000600b04003986 */ /* 0x0001ea000c101938 */
[----:B------:R-:W-:Y:S05]  /*35f0*/  @!P2 BRA `(.L_x_56) ;  /* 0x000000000004a947 */ /* 0x000fea0003800000 */
[----:B------:R0:W5:Y:S02]  /*3600*/  LDG.E.LTC128B R18, desc[UR56][R2.64+0x64] ;  /* 0x0000643802127981 */ /* 0x000164000c1e1920 */
.L_x_56:
[----:B------:R-:W-:Y:S05]  /*3610*/  BSYNC B1 ;  /* 0x0000000000017941 */ /* 0x000fea0003800000 */
.L_x_55:
[----:B-----5:R-:W-:Y:S01]  /*3620*/  FMUL R10, R18, R23 ;  /* 0x00000017120a7220 */ /* 0x020fe20000400000 */
[----:B------:R-:W-:Y:S01]  /*3630*/  ISETP.GT.AND P0, PT, R0, 0x8, P0 ;  /* 0x000000080000780c */ /* 0x000fe20000704270 */
[----:B------:R-:W-:Y:S02]  /*3640*/  BSSY B1, `(.L_x_57) ;  /* 0x0000005000017945 */ /* 0x000fe40003800000 */
[----:B------:R-:W-:-:S05]  /*3650*/  FFMA R37, R37, R22, R10 ;  /* 0x0000001625257223 */ /* 0x000fca000000000a */
[----:B------:R0:W-:Y:S05]  /*3660*/  @P2 STG.E desc[UR56][R4.64+0x64], R37 ;  /* 0x0000642504002986 */ /* 0x0001ea000c101938 */
[----:B------:R-:W-:Y:S05]  /*3670*/  @!P0 BRA `(.L_x_58) ;  /* 0x0000000000048947 */ /* 0x000fea0003800000 */
[----:B------:R0:W5:Y:S02]  /*3680*/  LDG.E.LTC128B R18, desc[UR56][R6.64+0x60] ;  /* 0x0000603806127981 */ /* 0x000164000c1e1920 */
.L_x_58:
[----:B------:R-:W-:Y:S05]  /*3690*/  BSYNC B1 ;  /* 0x0000000000017941 */ /* 0x000fea0003800000 */
.L_x_57:
        /* <DEDUP_REMOVED lines=8> */
.L_x_60:
[----:B------:R-:W-:Y:S05]  /*3720*/  BSYNC B1 ;  /* 0x0000000000017941 */ /* 0x000fea0003800000 */
.L_x_59:
        /* <DEDUP_REMOVED lines=8> */
.L_x_62:
[----:B------:R-:W-:Y:S05]  /*37b0*/  BSYNC B1 ;  /* 0x0000000000017941 */ /* 0x000fea0003800000 */
.L_x_61:
[----:B0----5:R-:W-:Y:S01]  /*37c0*/  FMUL R11, R18, R23 ;  /* 0x00000017120b7220 */ /* 0x021fe20000400000 */
[----:B------:R-:W-:Y:S01]  /*37d0*/  ISETP.GT.AND P1, PT, R0, RZ, P0 ;  /* 0x000000ff0000720c */ /* 0x000fe20000724270 */
[----:B------:R-:W-:Y:S02]  /*37e0*/  BSSY B1, `(.L_x_63) ;  /* 0x0000005000017945 */ /* 0x000fe40003800000 */
[----:B------:R-:W-:-:S05]  /*37f0*/  FFMA R11, R40, R22, R11 ;  /* 0x00000016280b7223 */ /* 0x000fca000000000b */
[----:B------:R0:W-:Y:S05]  /*3800*/  @P3 STG.E desc[UR56][R4.64+0x80], R11 ;  /* 0x0000800b04003986 */ /* 0x0001ea000c101938 */
[----:B------:R-:W-:Y:S05]  /*3810*/  @!P1 BRA `(.L_x_64) ;  /* 0x0000000000049947 */ /* 0x000fea0003800000 */
[----:B------:R0:W5:Y:S02]  /*3820*/  LDG.E.LTC128B R18, desc[UR56][R2.64+0x84] ;  /* 0x0000843802127981 */ /* 0x000164000c1e1920 */
.L_x_64:
[----:B------:R-:W-:Y:S05]  /*3830*/  BSYNC B1 ;  /* 0x0000000000017941 */ /* 0x000fea0003800000 */
.L_x_63:
[----:B-----5:R-:W-:Y:S01]  /*3840*/  FMUL R10, R18, R23 ;  /* 0x00000017120a7220 */ /* 0x020fe20000400000 */
[----:B------:R-:W-:Y:S01]  /*3850*/  ISETP.GT.AND P2, PT, R0, 0x8, P2 ;  /* 0x000000080000780c */ /* 0x000fe20001744270 */
[----:B------:R-:W-:Y:S02]  /*3860*/  BSSY B1, `(.L_x_65) ;  /* 0x0000005000017945 */ /* 0x000fe40003800000 */
[----:B------:R-:W-:-:S05]  /*3870*/  FFMA R41, R41, R22, R10 ;  /* 0x0000001629297223 */ /* 0x000fca000000000a */
[----:B------:R0:W-:Y:S05]  /*3880*/  @P1 STG.E desc[UR56][R4.64+0x84], R41 ;  /* 0x0000842904001986 */ /* 0x0001ea000c101938 */
[----:B------:R-:W-:Y:S05]  /*3890*/  @!P2 BRA `(.L_x_66) ;  /* 0x000000000004a947 */ /* 0x000fea0003800000 */
[----:B------:R0:W5:Y:S02]  /*38a0*/  LDG.E.LTC128B R18, desc[UR56][R6.64+0x80] ;  /* 0x0000803806127981 */ /* 0x000164000c1e1920 */
.L_x_66:
[----:B------:R-:W-:Y:S05]  /*38b0*/  BSYNC B1 ;  /* 0x0000000000017941 */ /* 0x000fea0003800000 */
.L_x_65:
        /* <DEDUP_REMOVED lines=8> */
.L_x_68:
[----:B------:R-:W-:Y:S05]  /*3940*/  BSYNC B1 ;  /* 0x0000000000017941 */ /* 0x000fea0003800000 */
.L_x_67:
        /* <DEDUP_REMOVED lines=8> */
.L_x_70:
[----:B------:R-:W-:Y:S05]  /*39d0*/  BSYNC B1 ;  /* 0x0000000000017941 */ /* 0x000fea0003800000 */
.L_x_69:
[----:B0----5:R-:W-:Y:S01]  /*39e0*/  FMUL R11, R18, R23 ;  /* 0x00000017120b7220 */ /* 0x021fe20000400000 */
[----:B------:R-:W-:Y:S01]  /*39f0*/  ISETP.GT.AND P0, PT, R0, RZ, P2 ;  /* 0x000000ff0000720c */ /* 0x000fe20001704270 */
[----:B------:R-:W-:Y:S02]  /*3a00*/  BSSY B1, `(.L_x_71) ;  /* 0x0000005000017945 */ /* 0x000fe40003800000 */
[----:B------:R-:W-:-:S05]  /*3a10*/  FFMA R11, R44, R22, R11 ;  /* 0x000000162c0b7223 */ /* 0x000fca000000000b */
[----:B------:R0:W-:Y:S05]  /*3a20*/  @P3 STG.E desc[UR56][R4.64+0xa0], R11 ;  /* 0x0000a00b04003986 */ /* 0x0001ea000c101938 */
[----:B------:R-:W-:Y:S05]  /*3a30*/  @!P0 BRA `(.L_x_72) ;  /* 0x0000000000048947 */ /* 0x000fea0003800000 */
[----:B------:R0:W5:Y:S02]  /*3a40*/  LDG.E.LTC128B R18, desc[UR56][R2.64+0xa4] ;  /* 0x0000a43802127981 */ /* 0x000164000c1e1920 */
.L_x_72:
[----:B------:R-:W-:Y:S05]  /*3a50*/  BSYNC B1 ;  /* 0x0000000000017941 */ /* 0x000fea0003800000 */
.L_x_71:
[----:B-----5:R-:W-:Y:S01]  /*3a60*/  FMUL R10, R18, R23 ;  /* 0x00000017120a7220 */ /* 0x020fe20000400000 */
[----:B------:R-:W-:Y:S01]  /*3a70*/  ISETP.GT.AND P1, PT, R0, 0x8, P1 ;  /* 0x000000080000780c */ /* 0x000fe20000f24270 */
[----:B------:R-:W-:Y:S02]  /*3a80*/  BSSY B1, `(.L_x_73) ;  /* 0x0000005000017945 */ /* 0x000fe40003800000 */
[----:B------:R-:W-:-:S05]  /*3a90*/  FFMA R45, R45, R22, R10 ;  /* 0x000000162d2d7223 */ /* 0x000fca000000000a */
[----:B------:R0:W-:Y:S05]  /*3aa0*/  @P0 STG.E desc[UR56][R4.64+0xa4], R45 ;  /* 0x0000a42d04000986 */ /* 0x0001ea000c101938 */
[----:B------:R-:W-:Y:S05]  /*3ab0*/  @!P1 BRA `(.L_x_74) ;  /* 0x0000000000049947 */ /* 0x000fea0003800000 */
[----:B------:R0:W5:Y:S02]  /*3ac0*/  LDG.E.LTC128B R18, desc[UR56][R6.64+0xa0] ;  /* 0x0000a03806127981 */ /* 0x000164000c1e1920 */
.L_x_74:
[----:B------:R-:W-:Y:S05]  /*3ad0*/  BSYNC B1 ;  /* 0x0000000000017941 */ /* 0x000fea0003800000 */
.L_x_73:
        /* <DEDUP_REMOVED lines=8> */
.L_x_76:
[----:B------:R-:W-:Y:S05]  /*3b60*/  BSYNC B1 ;  /* 0x0000000000017941 */ /* 0x000fea0003800000 */
.L_x_75:
        /* <DEDUP_REMOVED lines=8> */
.L_x_78:
[----:B------:R-:W-:Y:S05]  /*3bf0*/  BSYNC B1 ;  /* 0x0000000000017941 */ /* 0x000fea0003800000 */
.L_x_77:
[----:B0----5:R-:W-:Y:S01]  /*3c00*/  FMUL R11, R18, R23 ;  /* 0x00000017120b7220 */ /* 0x021fe20000400000 */
[----:B------:R-:W-:Y:S01]  /*3c10*/  ISETP.GT.AND P2, PT, R0, RZ, P1 ;  /* 0x000000ff0000720c */ /* 0x000fe20000f44270 */
[----:B------:R-:W-:Y:S02]  /*3c20*/  BSSY B1, `(.L_x_79) ;  /* 0x0000005000017945 */ /* 0x000fe40003800000 */
[----:B------:R-:W-:-:S05]  /*3c30*/  FFMA R11, R48, R22, R11 ;  /* 0x00000016300b7223 */ /* 0x000fca000000000b */
[----:B------:R0:W-:Y:S05]  /*3c40*/  @P3 STG.E desc[UR56][R4.64+0xc0], R11 ;  /* 0x0000c00b04003986 */ /* 0x0001ea000c101938 */
[----:B------:R-:W-:Y:S05]  /*3c50*/  @!P2 BRA `(.L_x_80) ;  /* 0x000000000004a947 */ /* 0x000fea0003800000 */
[----:B------:R0:W5:Y:S02]  /*3c60*/  LDG.E.LTC128B R18, desc[UR56][R2.64+0xc4] ;  /* 0x0000c43802127981 */ /* 0x000164000c1e1920 */
.L_x_80:
[----:B------:R-:W-:Y:S05]  /*3c70*/  BSYNC B1 ;  /* 0x0000000000017941 */ /* 0x000fea0003800000 */
.L_x_79:
[----:B-----5:R-:W-:Y:S01]  /*3c80*/  FMUL R10, R18, R23 ;  /* 0x00000017120a7220 */ /* 0x020fe20000400000 */
[----:B------:R-:W-:Y:S01]  /*3c90*/  ISETP.GT.AND P0, PT, R0, 0x8, P0 ;  /* 0x000000080000780c */ /* 0x000fe20000704270 */
[----:B------:R-:W-:Y:S02]  /*3ca0*/  BSSY B1, `(.L_x_81) ;  /* 0x0000005000017945 */ /* 0x000fe40003800000 */
[----:B------:R-:W-:-:S05]  /*3cb0*/  FFMA R49, R49, R22, R10 ;  /* 0x0000001631317223 */ /* 0x000fca000000000a */
[----:B------:R0:W-:Y:S05]  /*3cc0*/  @P2 STG.E desc[UR56][R4.64+0xc4], R49 ;  /* 0x0000c43104002986 */ /* 0x0001ea000c101938 */
[----:B------:R-:W-:Y:S05]  /*3cd0*/  @!P0 BRA `(.L_x_82) ;  /* 0x0000000000048947 */ /* 0x000fea0003800000 */
[----:B------:R0:W5:Y:S02]  /*3ce0*/  LDG.E.LTC128B R18, desc[UR56][R6.64+0xc0] ;  /* 0x0000c03806127981 */ /* 0x000164000c1e1920 */
.L_x_82:
[----:B------:R-:W-:Y:S05]  /*3cf0*/  BSYNC B1 ;  /* 0x0000000000017941 */ /* 0x000fea0003800000 */
.L_x_81:
        /* <DEDUP_REMOVED lines=8> */
.L_x_84:
[----:B------:R-:W-:Y:S05]  /*3d80*/  BSYNC B1 ;  /* 0x0000000000017941 */ /* 0x000fea0003800000 */
.L_x_83:
        /* <DEDUP_REMOVED lines=8> */
.L_x_86:
[----:B------:R-:W-:Y:S05]  /*3e10*/  BSYNC B1 ;  /* 0x0000000000017941 */ /* 0x000fea0003800000 */
.L_x_85:
[----:B0----5:R-:W-:Y:S01]  /*3e20*/  FMUL R11, R18, R23 ;  /* 0x00000017120b7220 */ /* 0x021fe20000400000 */
[----:B------:R-:W-:Y:S01]  /*3e30*/  ISETP.GT.AND P1, PT, R0, RZ, P0 ;  /* 0x000000ff0000720c */ /* 0x000fe20000724270 */
[----:B------:R-:W-:Y:S02]  /*3e40*/  BSSY B1, `(.L_x_87) ;  /* 0x0000005000017945 */ /* 0x000fe40003800000 */
[----:B------:R-:W-:-:S05]  /*3e50*/  FFMA R11, R52, R22, R11 ;  /* 0x00000016340b7223 */ /* 0x000fca000000000b */
[----:B------:R0:W-:Y:S05]  /*3e60*/  @P3 STG.E desc[UR56][R4.64+0xe0], R11 ;  /* 0x0000e00b04003986 */ /* 0x0001ea000c101938 */
[----:B------:R-:W-:Y:S05]  /*3e70*/  @!P1 BRA `(.L_x_88) ;  /* 0x0000000000049947 */ /* 0x000fea0003800000 */
[----:B------:R0:W5:Y:S02]  /*3e80*/  LDG.E.LTC128B R18, desc[UR56][R2.64+0xe4] ;  /* 0x0000e43802127981 */ /* 0x000164000c1e1920 */
.L_x_88:
[----:B------:R-:W-:Y:S05]  /*3e90*/  BSYNC B1 ;  /* 0x0000000000017941 */ /* 0x000fea0003800000 */
.L_x_87:
[----:B01--45:R-:W-:Y:S01]  /*3ea0*/  FMUL R2, R18, R23 ;  /* 0x0000001712027220 */ /* 0x033fe20000400000 */
[----:B------:R-:W-:Y:S01]  /*3eb0*/  ISETP.GT.AND P2, PT, R0, 0x8, P2 ;  /* 0x000000080000780c */ /* 0x000fe20001744270 */
[----:B------:R-:W-:Y:S02]  /*3ec0*/  BSSY B1, `(.L_x_89) ;  /* 0x0000005000017945 */ /* 0x000fe40003800000 */
[----:B------:R-:W-:-:S05]  /*3ed0*/  FFMA R53, R53, R22, R2 ;  /* 0x0000001635357223 */ /* 0x000fca0000000002 */
[----:B------:R0:W-:Y:S05]  /*3ee0*/  @P1 STG.E desc[UR56][R4.64+0xe4], R53 ;  /* 0x0000e43504001986 */ /* 0x0001ea000c101938 */
[----:B------:R-:W-:Y:S05]  /*3ef0*/  @!P2 BRA `(.L_x_90) ;  /* 0x000000000004a947 */ /* 0x000fea0003800000 */
[----:B------:R1:W5:Y:S02]  /*3f00*/  LDG.E.LTC128B R18, desc[UR56][R6.64+0xe0] ;  /* 0x0000e03806127981 */ /* 0x000364000c1e1920 */
.L_x_90:
[----:B------:R-:W-:Y:S05]  /*3f10*/  BSYNC B1 ;  /* 0x0000000000017941 */ /* 0x000fea0003800000 */
.L_x_89:
[----:B-----5:R-:W-:Y:S01]  /*3f20*/  FMUL R3, R18, R23 ;  /* 0x0000001712037220 */ /* 0x020fe20000400000 */
[----:B------:R-:W-:Y:S01]  /*3f30*/  @P2 IMAD.MOV.U32 R2, RZ, RZ, R8 ;  /* 0x000000ffff022224 */ /* 0x000fe200078e0008 */
[----:B------:R-:W-:Y:S01]  /*3f40*/  ISETP.GT.AND P0, PT, R0, 0x8, P0 ;  /* 0x000000080000780c */ /* 0x000fe20000704270 */
[----:B------:R-:W-:Y:S01]  /*3f50*/  BSSY B1, `(.L_x_91) ;  /* 0x0000006000017945 */ /* 0x000fe20003800000 */
[----:B0-2---:R-:W-:Y:S01]  /*3f60*/  FFMA R5, R54, R22, R3 ;  /* 0x0000001636057223 */ /* 0x005fe20000000003 */
[----:B------:R-:W-:-:S05]  /*3f70*/  @P2 IMAD.MOV.U32 R3, RZ, RZ, R9 ;  /* 0x000000ffff032224 */ /* 0x000fca00078e0009 */
[----:B------:R0:W-:Y:S05]  /*3f80*/  @P2 STG.E desc[UR56][R2.64+0xe0], R5 ;  /* 0x0000e00502002986 */ /* 0x0001ea000c101938 */
[----:B------:R-:W-:Y:S05]  /*3f90*/  @!P0 BRA `(.L_x_92) ;  /* 0x0000000000048947 */ /* 0x000fea0003800000 */
[----:B------:R2:W5:Y:S02]  /*3fa0*/  LDG.E.LTC128B R18, desc[UR56][R6.64+0xe4] ;  /* 0x0000e43806127981 */ /* 0x000564000c1e1920 */
.L_x_92:
[----:B------:R-:W-:Y:S05]  /*3fb0*/  BSYNC B1 ;  /* 0x0000000000017941 */ /* 0x000fea0003800000 */
.L_x_91:
[----:B-----5:R-:W-:-:S04]  /*3fc0*/  FMUL R18, R18, R23 ;  /* 0x0000001712127220 */ /* 0x020fc80000400000 */
[----:B------:R-:W-:Y:S01]  /*3fd0*/  FFMA R55, R55, R22, R18 ;  /* 0x0000001637377223 */ /* 0x000fe20000000012 */
[----:B------:R-:W-:Y:S06]  /*3fe0*/  @!P0 BRA `(.L_x_93) ;  /* 0x0000000400e08947 */ /* 0x000fec0003800000 */
[----:B------:R4:W-:Y:S01]  /*3ff0*/  STG.E desc[UR56][R8.64+0xe4], R55 ;  /* 0x0000e43708007986 */ /* 0x0009e2000c101938 */
[----:B------:R-:W-:Y:S05]  /*4000*/  BRA `(.L_x_93) ;  /* 0x0000000400d87947 */ /* 0x000fea0003800000 */
.L_x_32:
[----:B------:R-:W-:Y:S01]  /*4010*/  ULDC.64 UR4, c[0x0][0x5c0] ;  /* 0x0001700000047ab9 */ /* 0x000fe20000000a00 */
[----:B------:R-:W-:Y:S01]  /*4020*/  ISETP.GT.AND P5, PT, R70, 0x1, PT ;  /* 0x000000014600780c */ /* 0x000fe20003fa4270 */
[-C--:B------:R-:W-:Y:S01]  /*4030*/  FMUL R7, R24, R22.reuse ;  /* 0x0000001618077220 */ /* 0x080fe20000400000 */
[----:B------:R-:W-:Y:S01]  /*4040*/  LEA R2, P1, R66, UR4, 0x2 ;  /* 0x0000000442027c11 */ /* 0x000fe2000f8210ff */
[-C--:B------:R-:W-:Y:S01]  /*4050*/  FMUL R25, R25, R22.reuse ;  /* 0x0000001619197220 */ /* 0x080fe20000400000 */
[----:B------:R-:W-:Y:S01]  /*4060*/  ISETP.GT.AND P3, PT, R0, RZ, P5 ;  /* 0x000000ff0000720c */ /* 0x000fe20002f64270 */
[-C--:B------:R-:W-:Y:S01]  /*4070*/  FMUL R9, R26, R22.reuse ;  /* 0x000000161a097220 */ /* 0x080fe20000400000 */
[----:B------:R-:W-:Y:S01]  /*4080*/  LEA.HI.X R3, R66, UR5, R5, 0x2, P1 ;  /* 0x0000000542037c11 */ /* 0x000fe200088f1405 */
[-C--:B------:R-:W-:Y:S01]  /*4090*/  FMUL R27, R27, R22.reuse ;  /* 0x000000161b1b7220 */ /* 0x080fe20000400000 */
[C---:B------:R-:W-:Y:S01]  /*40a0*/  ISETP.GT.AND P0, PT, R0.reuse, 0x8, P0 ;  /* 0x000000080000780c */ /* 0x040fe20000704270 */
[-C--:B------:R-:W-:Y:S01]  /*40b0*/  FMUL R29, R29, R22.reuse ;  /* 0x000000161d1d7220 */ /* 0x080fe20000400000 */
[----:B------:R-:W-:Y:S01]  /*40c0*/  ISETP.GT.AND P5, PT, R0, 0x8, P5 ;  /* 0x000000080000780c */ /* 0x000fe20002fa4270 */
[----:B------:R0:W-:Y:S01]  /*40d0*/  @P2 STG.E desc[UR56][R2.64], R7 ;  /* 0x0000000702002986 */ /* 0x0001e2000c101938 */
[----:B------:R-:W-:Y:S01]  /*40e0*/  ISETP.GT.AND P2, PT, R70, 0x8, PT ;  /* 0x000000084600780c */ /* 0x000fe20003f44270 */
[-C--:B------:R-:W-:Y:S01]  /*40f0*/  FMUL R11, R30, R22.reuse ;  /* 0x000000161e0b7220 */ /* 0x080fe20000400000 */
[----:B------:R-:W-:Y:S01]  /*4100*/  SHF.L.U64.HI R5, R61, 0x2, R60 ;  /* 0x000000023d057819 */ /* 0x000fe2000001023c */
[----:B------:R-:W-:Y:S01]  /*4110*/  FMUL R31, R31, R22 ;  /* 0x000000161f1f7220 */ /* 0x000fe20000400000 */
[----:B------:R-:W-:Y:S01]  /*4120*/  LEA R4, P6, R61, R2, 0x2 ;  /* 0x000000023d047211 */ /* 0x000fe200078c10ff */
[----:B------:R-:W-:Y:S01]  /*4130*/  @P3 STG.E desc[UR56][R2.64+0x4], R25 ;  /* 0x0000041902003986 */ /* 0x000fe2000c101938 */
[----:B------:R-:W-:Y:S01]  /*4140*/  ISETP.GT.AND P1, PT, R70, 0x9, PT ;  /* 0x000000094600780c */ /* 0x000fe20003f24270 */
[-C--:B------:R-:W-:Y:S01]  /*4150*/  FMUL R33, R33, R22.reuse ;  /* 0x0000001621217220 */ /* 0x080fe20000400000 */
[C---:B------:R-:W-:Y:S01]  /*4160*/  ISETP.GT.AND P4, PT, R0.reuse, RZ, P2 ;  /* 0x000000ff0000720c */ /* 0x040fe20001784270 */
[----:B------:R-:W-:Y:S01]  /*4170*/  IMAD.X R5, R5, 0x1, R3, P6 ;  /* 0x0000000105057824 */ /* 0x000fe200030e0603 */
[----:B------:R-:W-:Y:S01]  /*4180*/  ISETP.GT.AND P3, PT, R0, RZ, P1 ;  /* 0x000000ff0000720c */ /* 0x000fe20000f64270 */
[-C--:B0-----:R-:W-:Y:S01]  /*4190*/  FMUL R7, R28, R22.reuse ;  /* 0x000000161c077220 */ /* 0x081fe20000400000 */
[----:B------:R-:W-:Y:S01]  /*41a0*/  ISETP.GT.AND P2, PT, R0, 0x8, P2 ;  /* 0x000000080000780c */ /* 0x000fe20001744270 */
[-C--:B------:R-:W-:Y:S01]  /*41b0*/  FMUL R35, R35, R22.reuse ;  /* 0x0000001623237220 */ /* 0x080fe20000400000 */
[----:B------:R0:W-:Y:S01]  /*41c0*/  @P0 STG.E desc[UR56][R4.64], R9 ;  /* 0x0000000904000986 */ /* 0x0001e2000c101938 */
[----:B------:R-:W-:Y:S01]  /*41d0*/  ISETP.GT.AND P0, PT, R70, 0x10, PT ;  /* 0x000000104600780c */ /* 0x000fe20003f04270 */
[-C--:B------:R-:W-:Y:S01]  /*41e0*/  FMUL R37, R37, R22.reuse ;  /* 0x0000001625257220 */ /* 0x080fe20000400000 */
[----:B------:R-:W-:Y:S01]  /*41f0*/  ISETP.GT.AND P1, PT, R0, 0x8, P1 ;  /* 0x000000080000780c */ /* 0x000fe20000f24270 */
[----:B------:R-:W-:Y:S01]  /*4200*/  @P5 STG.E desc[UR56][R4.64+0x4], R27 ;  /* 0x0000041b04005986 */ /* 0x000fe2000c101938 */
[----:B------:R-:W-:Y:S01]  /*4210*/  ISETP.GT.AND P5, PT, R70, 0x11, PT ;  /* 0x000000114600780c */ /* 0x000fe20003fa4270 */
[-C--:B------:R-:W-:Y:S01]  /*4220*/  FMUL R39, R39, R22.reuse ;  /* 0x0000001627277220 */ /* 0x080fe20000400000 */
[-C--:B------:R-:W-:Y:S01]  /*4230*/  FMUL R41, R41, R22.reuse ;  /* 0x0000001629297220 */ /* 0x080fe20000400000 */
[----:B------:R1:W-:Y:S01]  /*4240*/  @P4 STG.E desc[UR56][R2.64+0x20], R7 ;  /* 0x0000200702004986 */ /* 0x0003e2000c101938 */
[C---:B------:R-:W-:Y:S01]  /*4250*/  ISETP.GT.AND P4, PT, R0.reuse, RZ, P0 ;  /* 0x000000ff0000720c */ /* 0x040fe20000784270 */
[-C--:B------:R-:W-:Y:S01]  /*4260*/  FMUL R43, R43, R22.reuse ;  /* 0x000000162b2b7220 */ /* 0x080fe20000400000 */
[-C--:B------:R-:W-:Y:S01]  /*4270*/  FMUL R45, R45, R22.reuse ;  /* 0x000000162d2d7220 */ /* 0x080fe20000400000 */
[----:B------:R-:W-:Y:S01]  /*4280*/  @P3 STG.E desc[UR56][R2.64+0x24], R29 ;  /* 0x0000241d02003986 */ /* 0x000fe2000c101938 */
[----:B------:R-:W-:Y:S01]  /*4290*/  ISETP.GT.AND P3, PT, R0, RZ, P5 ;  /* 0x000000ff0000720c */ /* 0x000fe20002f64270 */
[-C--:B0-----:R-:W-:Y:S01]  /*42a0*/  FMUL R9, R32, R22.reuse ;  /* 0x0000001620097220 */ /* 0x081fe20000400000 */
[-C--:B------:R-:W-:Y:S01]  /*42b0*/  FMUL R47, R47, R22.reuse ;  /* 0x000000162f2f7220 */ /* 0x080fe20000400000 */
[----:B------:R0:W-:Y:S01]  /*42c0*/  @P2 STG.E desc[UR56][R4.64+0x20], R11 ;  /* 0x0000200b04002986 */ /* 0x0001e2000c101938 */
[----:B------:R-:W-:Y:S01]  /*42d0*/  ISETP.GT.AND P2, PT, R0, 0x8, P5 ;  /* 0x000000080000780c */ /* 0x000fe20002f44270 */
[-C--:B------:R-:W-:Y:S01]  /*42e0*/  FMUL R49, R49, R22.reuse ;  /* 0x0000001631317220 */ /* 0x080fe20000400000 */
[----:B------:R-:W-:Y:S01]  /*42f0*/  ISETP.GT.AND P5, PT, R70, 0x18, PT ;  /* 0x000000184600780c */ /* 0x000fe20003fa4270 */
[----:B------:R-:W-:Y:S01]  /*4300*/  @P1 STG.E desc[UR56][R4.64+0x24], R31 ;  /* 0x0000241f04001986 */ /* 0x000fe2000c101938 */
[----:B------:R-:W-:Y:S01]  /*4310*/  ISETP.GT.AND P1, PT, R0, 0x8, P0 ;  /* 0x000000080000780c */ /* 0x000fe20000724270 */
[-C--:B-1----:R-:W-:Y:S01]  /*4320*/  FMUL R7, R34, R22.reuse ;  /* 0x0000001622077220 */ /* 0x082fe20000400000 */
[----:B------:R-:W-:Y:S01]  /*4330*/  ISETP.GT.AND P0, PT, R70, 0x19, PT ;  /* 0x000000194600780c */ /* 0x000fe20003f04270 */
[----:B------:R1:W-:Y:S01]  /*4340*/  @P4 STG.E desc[UR56][R2.64+0x40], R9 ;  /* 0x0000400902004986 */ /* 0x0003e2000c101938 */
[C---:B------:R-:W-:Y:S01]  /*4350*/  ISETP.GT.AND P4, PT, R0.reuse, RZ, P5 ;  /* 0x000000ff0000720c */ /* 0x040fe20002f84270 */
[-C--:B------:R-:W-:Y:S01]  /*4360*/  FMUL R51, R51, R22.reuse ;  /* 0x0000001633337220 */ /* 0x080fe20000400000 */
[C---:B------:R-:W-:Y:S01]  /*4370*/  ISETP.GT.AND P5, PT, R0.reuse, 0x8, P5 ;  /* 0x000000080000780c */ /* 0x040fe20002fa4270 */
[----:B------:R-:W-:Y:S01]  /*4380*/  @P3 STG.E desc[UR56][R2.64+0x44], R33 ;  /* 0x0000442102003986 */ /* 0x000fe2000c101938 */
[----:B------:R-:W-:Y:S01]  /*4390*/  ISETP.GT.AND P3, PT, R0, RZ, P0 ;  /* 0x000000ff0000720c */ /* 0x000fe20000764270 */
[-C--:B0-----:R-:W-:Y:S01]  /*43a0*/  FMUL R11, R38, R22.reuse ;  /* 0x00000016260b7220 */ /* 0x081fe20000400000 */
[----:B------:R-:W-:Y:S01]  /*43b0*/  ISETP.GT.AND P0, PT, R0, 0x8, P0 ;  /* 0x000000080000780c */ /* 0x000fe20000704270 */
[-C--:B------:R-:W-:Y:S01]  /*43c0*/  FMUL R53, R53, R22.reuse ;  /* 0x0000001635357220 */ /* 0x080fe20000400000 */
[-C--:B------:R-:W-:Y:S01]  /*43d0*/  FMUL R55, R55, R22.reuse ;  /* 0x0000001637377220 */ /* 0x080fe20000400000 */
[----:B------:R0:W-:Y:S01]  /*43e0*/  @P1 STG.E desc[UR56][R4.64+0x40], R7 ;  /* 0x0000400704001986 */ /* 0x0001e2000c101938 */
[----:B------:R-:W-:Y:S01]  /*43f0*/  ISETP.GT.AND P1, PT, R70, 0x20, PT ;  /* 0x000000204600780c */ /* 0x000fe20003f24270 */
[----:B-1----:R-:W-:-:S02]  /*4400*/  FMUL R9, R36, R22 ;  /* 0x0000001624097220 */ /* 0x002fc40000400000 */
[----:B------:R-:W-:Y:S01]  /*4410*/  @P2 STG.E desc[UR56][R4.64+0x44], R35 ;  /* 0x0000442304002986 */ /* 0x000fe2000c101938 */
[----:B------:R-:W-:-:S03]  /*4420*/  ISETP.GT.AND P2, PT, R0, RZ, P1 ;  /* 0x000000ff0000720c */ /* 0x000fc60000f44270 */
[----:B------:R1:W-:Y:S01]  /*4430*/  @P4 STG.E desc[UR56][R2.64+0x60], R9 ;  /* 0x0000600902004986 */ /* 0x0003e2000c101938 */
[----:B------:R-:W-:-:S03]  /*4440*/  ISETP.GT.AND P4, PT, R70, 0x21, PT ;  /* 0x000000214600780c */ /* 0x000fc60003f84270 */
[----:B------:R-:W-:Y:S01]  /*4450*/  @P3 STG.E desc[UR56][R2.64+0x64], R37 ;  /* 0x0000642502003986 */ /* 0x000fe2000c101938 */
[----:B------:R-:W-:Y:S01]  /*4460*/  ISETP.GT.AND P3, PT, R0, RZ, P4 ;  /* 0x000000ff0000720c */ /* 0x000fe20002764270 */
[----:B0-----:R-:W-:Y:S02]  /*4470*/  FMUL R7, R40, R22 ;  /* 0x0000001628077220 */ /* 0x001fe40000400000 */
[----:B------:R0:W-:Y:S01]  /*4480*/  @P5 STG.E desc[UR56][R4.64+0x60], R11 ;  /* 0x0000600b04005986 */ /* 0x0001e2000c101938 */
[----:B------:R-:W-:-:S03]  /*4490*/  ISETP.GT.AND P5, PT, R0, 0x8, P4 ;  /* 0x000000080000780c */ /* 0x000fc600027a4270 */
[----:B------:R-:W-:Y:S01]  /*44a0*/  @P0 STG.E desc[UR56][R4.64+0x64], R39 ;  /* 0x0000642704000986 */ /* 0x000fe2000c101938 */
[----:B------:R-:W-:Y:S01]  /*44b0*/  ISETP.GT.AND P0, PT, R0, 0x8, P1 ;  /* 0x000000080000780c */ /* 0x000fe20000f04270 */
[-C--:B-1----:R-:W-:Y:S01]  /*44c0*/  FMUL R9, R42, R22.reuse ;  /* 0x000000162a097220 */ /* 0x082fe20000400000 */
[C---:B------:R-:W-:Y:S01]  /*44d0*/  ISETP.GT.AND P1, PT, R70.reuse, 0x28, PT ;  /* 0x000000284600780c */ /* 0x040fe20003f24270 */
[----:B------:R1:W-:Y:S01]  /*44e0*/  @P2 STG.E desc[UR56][R2.64+0x80], R7 ;  /* 0x0000800702002986 */ /* 0x0003e2000c101938 */
[----:B------:R-:W-:Y:S02]  /*44f0*/  ISETP.GT.AND P2, PT, R70, 0x29, PT ;  /* 0x000000294600780c */ /* 0x000fe40003f44270 */
[C---:B------:R-:W-:Y:S01]  /*4500*/  ISETP.GT.AND P4, PT, R0.reuse, RZ, P1 ;  /* 0x000000ff0000720c */ /* 0x040fe20000f84270 */
[----:B------:R-:W-:Y:S01]  /*4510*/  @P3 STG.E desc[UR56][R2.64+0x84], R41 ;  /* 0x0000842902003986 */ /* 0x000fe2000c101938 */
[----:B------:R-:W-:Y:S01]  /*4520*/  ISETP.GT.AND P3, PT, R0, RZ, P2 ;  /* 0x000000ff0000720c */ /* 0x000fe20001764270 */
[----:B0-----:R-:W-:Y:S01]  /*4530*/  FMUL R11, R48, R22 ;  /* 0x00000016300b7220 */ /* 0x001fe20000400000 */
[----:B------:R-:W-:-:S02]  /*4540*/  ISETP.GT.AND P1, PT, R0, 0x8, P1 ;  /* 0x000000080000780c */ /* 0x000fc40000f24270 */
[----:B------:R-:W-:Y:S01]  /*4550*/  ISETP.GT.AND P2, PT, R0, 0x8, P2 ;  /* 0x000000080000780c */ /* 0x000fe20001744270 */
[----:B------:R0:W-:Y:S01]  /*4560*/  @P0 STG.E desc[UR56][R4.64+0x80], R9 ;  /* 0x0000800904000986 */ /* 0x0001e2000c101938 */
[----:B------:R-:W-:Y:S01]  /*4570*/  ISETP.GT.AND P0, PT, R70, 0x30, PT ;  /* 0x000000304600780c */ /* 0x000fe20003f04270 */
[----:B-1----:R-:W-:Y:S02]  /*4580*/  FMUL R7, R44, R22 ;  /* 0x000000162c077220 */ /* 0x002fe40000400000 */
[----:B------:R-:W-:Y:S01]  /*4590*/  @P5 STG.E desc[UR56][R4.64+0x84], R43 ;  /* 0x0000842b04005986 */ /* 0x000fe2000c101938 */
[----:B------:R-:W-:Y:S02]  /*45a0*/  ISETP.GT.AND P6, PT, R0, RZ, P0 ;  /* 0x000000ff0000720c */ /* 0x000fe400007c4270 */
[C---:B------:R-:W-:Y:S01]  /*45b0*/  ISETP.GT.AND P5, PT, R70.reuse, 0x38, PT ;  /* 0x000000384600780c */ /* 0x040fe20003fa4270 */
[----:B------:R1:W-:Y:S01]  /*45c0*/  @P4 STG.E desc[UR56][R2.64+0xa0], R7 ;  /* 0x0000a00702004986 */ /* 0x0003e2000c101938 */
[----:B------:R-:W-:-:S02]  /*45d0*/  ISETP.GT.AND P4, PT, R70, 0x39, PT ;  /* 0x000000394600780c */ /* 0x000fc40003f84270 */
[----:B------:R-:W-:Y:S01]  /*45e0*/  ISETP.GT.AND P0, PT, R0, 0x8, P0 ;  /* 0x000000080000780c */ /* 0x000fe20000704270 */
[----:B0-----:R-:W-:Y:S01]  /*45f0*/  FMUL R9, R46, R22 ;  /* 0x000000162e097220 */ /* 0x001fe20000400000 */
[----:B------:R-:W-:Y:S01]  /*4600*/  @P3 STG.E desc[UR56][R2.64+0xa4], R45 ;  /* 0x0000a42d02003986 */ /* 0x000fe2000c101938 */
[----:B------:R-:W-:-:S03]  /*4610*/  ISETP.GT.AND P3, PT, R70, 0x31, PT ;  /* 0x000000314600780c */ /* 0x000fc60003f64270 */
[----:B------:R0:W-:Y:S01]  /*4620*/  @P1 STG.E desc[UR56][R4.64+0xa0], R9 ;  /* 0x0000a00904001986 */ /* 0x0001e2000c101938 */
[C---:B------:R-:W-:Y:S02]  /*4630*/  ISETP.GT.AND P1, PT, R0.reuse, RZ, P3 ;  /* 0x000000ff0000720c */ /* 0x040fe40001f24270 */
[C---:B------:R-:W-:Y:S01]  /*4640*/  ISETP.GT.AND P3, PT, R0.reuse, 0x8, P3 ;  /* 0x000000080000780c */ /* 0x040fe20001f64270 */
[----:B------:R-:W-:Y:S01]  /*4650*/  @P2 STG.E desc[UR56][R4.64+0xa4], R47 ;  /* 0x0000a42f04002986 */ /* 0x000fe2000c101938 */
[----:B------:R-:W-:Y:S01]  /*4660*/  ISETP.GT.AND P2, PT, R0, RZ, P5 ;  /* 0x000000ff0000720c */ /* 0x000fe20002f44270 */
[-C--:B-1----:R-:W-:Y:S01]  /*4670*/  FMUL R7, R50, R22.reuse ;  /* 0x0000001632077220 */ /* 0x082fe20000400000 */
[C---:B------:R-:W-:Y:S01]  /*4680*/  ISETP.GT.AND P5, PT, R0.reuse, 0x8, P5 ;  /* 0x000000080000780c */ /* 0x040fe20002fa4270 */
[----:B------:R1:W-:Y:S01]  /*4690*/  @P6 STG.E desc[UR56][R2.64+0xc0], R11 ;  /* 0x0000c00b02006986 */ /* 0x0003e2000c101938 */
[C---:B------:R-:W-:Y:S02]  /*46a0*/  ISETP.GT.AND P6, PT, R0.reuse, RZ, P4 ;  /* 0x000000ff0000720c */ /* 0x040fe400027c4270 */
[----:B------:R-:W-:Y:S01]  /*46b0*/  ISETP.GT.AND P4, PT, R0, 0x8, P4 ;  /* 0x000000080000780c */ /* 0x000fe20002784270 */
[----:B0-----:R-:W-:-:S02]  /*46c0*/  FMUL R9, R52, R22 ;  /* 0x0000001634097220 */ /* 0x001fc40000400000 */
[----:B------:R-:W-:Y:S04]  /*46d0*/  @P1 STG.E desc[UR56][R2.64+0xc4], R49 ;  /* 0x0000c43102001986 */ /* 0x000fe8000c101938 */
[----:B------:R-:W-:Y:S01]  /*46e0*/  @P0 STG.E desc[UR56][R4.64+0xc0], R7 ;  /* 0x0000c00704000986 */ /* 0x000fe2000c101938 */
[----:B-1----:R-:W-:-:S03]  /*46f0*/  FMUL R11, R54, R22 ;  /* 0x00000016360b7220 */ /* 0x002fc60000400000 */
[----:B------:R-:W-:Y:S04]  /*4700*/  @P3 STG.E desc[UR56][R4.64+0xc4], R51 ;  /* 0x0000c43304003986 */ /* 0x000fe8000c101938 */
[----:B------:R-:W-:Y:S04]  /*4710*/  @P2 STG.E desc[UR56][R2.64+0xe0], R9 ;  /* 0x0000e00902002986 */ /* 0x000fe8000c101938 */
[----:B------:R0:W-:Y:S02]  /*4720*/  @P6 STG.E desc[UR56][R2.64+0xe4], R53 ;  /* 0x0000e43502006986 */ /* 0x0001e4000c101938 */
[----:B0-----:R-:W-:-:S02]  /*4730*/  @P5 IMAD.MOV.U32 R2, RZ, RZ, R4 ;  /* 0x000000ffff025224 */ /* 0x001fc400078e0004 */
[----:B------:R-:W-:-:S05]  /*4740*/  @P5 IMAD.MOV.U32 R3, RZ, RZ, R5 ;  /* 0x000000ffff035224 */ /* 0x000fca00078e0005 */
[----:B------:R0:W-:Y:S04]  /*4750*/  @P5 STG.E desc[UR56][R2.64+0xe0], R11 ;  /* 0x0000e00b02005986 */ /* 0x0001e8000c101938 */
[----:B------:R0:W-:Y:S02]  /*4760*/  @P4 STG.E desc[UR56][R4.64+0xe4], R55 ;  /* 0x0000e43704004986 */ /* 0x0001e4000c101938 */
.L_x_93:
[----:B------:R-:W-:Y:S05]  /*4770*/  BSYNC B0 ;  /* 0x0000000000007941 */ /* 0x000fea0003800000 */
.L_x_31:
[----:B0-----:R-:W-:Y:S01]  /*4780*/  IMAD.U32 R2, RZ, RZ, UR54 ;  /* 0x00000036ff027e24 */ /* 0x001fe2000f8e00ff */
[----:B------:R-:W-:Y:S01]  /*4790*/  ULDC.64 UR4, c[0x0][0x650] ;  /* 0x0001940000047ab9 */ /* 0x000fe20000000a00 */
[----:B------:R-:W-:Y:S01]  /*47a0*/  IMAD.U32 R3, RZ, RZ, UR55 ;  /* 0x00000037ff037e24 */ /* 0x000fe2000f8e00ff */
[----:B------:R0:W-:Y:S01]  /*47b0*/  SYNCS.ARRIVE.TRANS64.A1T0 RZ, [R64+UR52], RZ ;  /* 0x000000ff40ff79a7 */ /* 0x0001e20008100034 */
[----:B------:R-:W-:Y:S01]  /*47c0*/  PRMT R0, RZ, 0x7610, R0 ;  /* 0x00007610ff007816 */ /* 0x000fe20000000000 */
[----:B------:R-:W-:Y:S01]  /*47d0*/  IMAD.MOV.U32 R18, RZ, RZ, -0x1 ;  /* 0xffffffffff127424 */ /* 0x000fe200078e00ff */
[----:B------:R-:W-:Y:S01]  /*47e0*/  LEA R16, P0, R2, R16, 0x1 ;  /* 0x0000001002107211 */ /* 0x000fe200078008ff */
[----:B------:R-:W-:Y:S02]  /*47f0*/  IMAD.MOV.U32 R2, RZ, RZ, -0x1 ;  /* 0xffffffffff027424 */ /* 0x000fe400078e00ff */
[----:B------:R-:W-:Y:S01]  /*4800*/  IMAD.MOV.U32 R19, RZ, RZ, -0x1 ;  /* 0xffffffffff137424 */ /* 0x000fe200078e00ff */
[----:B------:R-:W-:-:S02]  /*4810*/  IADD3.X R17, R17, UR36, RZ, P0, !PT ;  /* 0x0000002411117c10 */ /* 0x000fc400087fe4ff */
[----:B------:R-:W-:-:S04]  /*4820*/  ISETP.GE.U32.AND P0, PT, R16, UR4, PT ;  /* 0x0000000410007c0c */ /* 0x000fc8000bf06070 */
[----:B------:R-:W-:-:S13]  /*4830*/  ISETP.GE.U32.AND.EX P0, PT, R17, UR5, PT, P0 ;  /* 0x0000000511007c0c */ /* 0x000fda000bf06100 */
[----:B0-----:R-:W-:Y:S05]  /*4840*/  @P0 BRA `(.L_x_94) ;  /* 0x0000000400700947 */ /* 0x001fea0003800000 */
[----:B------:R-:W0:Y:S01]  /*4850*/  S2UR UR6, SR_CTAID.X ;  /* 0x00000000000679c3 */ /* 0x000e220000002500 */
[----:B------:R-:W-:Y:S01]  /*4860*/  ULDC.64 UR4, c[0x0][0x628] ;  /* 0x00018a0000047ab9 */ /* 0x000fe20000000a00 */
[----:B------:R-:W-:Y:S01]  /*4870*/  ULDC UR7, c[0x0][0x150] ;  /* 0x0000540000077ab9 */ /* 0x000fe20000000800 */
[----:B------:R-:W-:Y:S01]  /*4880*/  ISETP.NE.U32.AND P0, PT, RZ, UR4, PT ;  /* 0x00000004ff007c0c */ /* 0x000fe2000bf05070 */
[----:B------:R-:W-:Y:S01]  /*4890*/  ULDC UR15, c[0x0][0x630] ;  /* 0x00018c00000f7ab9 */ /* 0x000fe20000000800 */
[C---:B------:R-:W-:Y:S02]  /*48a0*/  R2UR UR16, R16.reuse ;  /* 0x00000000101072ca */ /* 0x040fe400000e0000 */
[----:B------:R-:W-:Y:S01]  /*48b0*/  ISETP.NE.AND.EX P0, PT, RZ, UR5, PT, P0 ;  /* 0x00000005ff007c0c */ /* 0x000fe2000bf05300 */
[----:B------:R-:W1:Y:S01]  /*48c0*/  S2UR UR17, SR_CTAID.Y ;  /* 0x00000000001179c3 */ /* 0x000e620000002600 */
[----:B------:R-:W-:Y:S02]  /*48d0*/  R2UR UR12, R16 ;  /* 0x00000000100c72ca */ /* 0x000fe400000e0000 */
[----:B------:R-:W-:-:S02]  /*48e0*/  R2UR UR13, R17 ;  /* 0x00000000110d72ca */ /* 0x000fc400000e0000 */
[----:B0-----:R-:W-:-:S05]  /*48f0*/  I2FP.F32.U32 R0, UR6 ;  /* 0x0000000600007c45 */ /* 0x001fca0008201000 */
[----:B------:R-:W-:Y:S01]  /*4900*/  FMUL R0, R0, UR7 ;  /* 0x0000000700007c20 */ /* 0x000fe20008400000 */
[----:B------:R-:W-:Y:S01]  /*4910*/  ULDC UR7, c[0x0][0x154] ;  /* 0x0000550000077ab9 */ /* 0x000fe20000000800 */
[----:B-1----:R-:W-:-:S04]  /*4920*/  I2FP.F32.U32 R2, UR17 ;  /* 0x0000001100027c45 */ /* 0x002fc80008201000 */
[----:B------:R-:W0:Y:S01]  /*4930*/  F2I.U32.TRUNC.NTZ R0, R0 ;  /* 0x0000000000007305 */ /* 0x000e22000020f000 */
[----:B------:R-:W-:Y:S01]  /*4940*/  FMUL R2, R2, UR7 ;  /* 0x0000000702027c20 */ /* 0x000fe20008400000 */
[----:B------:R-:W-:Y:S06]  /*4950*/  @!P0 BRA `(.L_x_95) ;  /* 0x0000000000308947 */ /* 0x000fec0003800000 */
        /* <DEDUP_REMOVED lines=12> */
.L_x_95:
[----:B------:R-:W-:Y:S01]  /*4a20*/  USHF.R.U64 UR8, UR12, UR15, UR13 ;  /* 0x0000000f0c087299 */ /* 0x000fe2000800120d */
[----:B------:R-:W-:Y:S01]  /*4a30*/  R2UR UR5, R17 ;  /* 0x00000000110572ca */ /* 0x000fe200000e0000 */
[----:B------:R-:W-:Y:S01]  /*4a40*/  USHF.R.U32.HI UR4, URZ, UR15, UR13 ;  /* 0x0000000f3f047299 */ /* 0x000fe2000801160d */
[----:B------:R-:W1:Y:S01]  /*4a50*/  F2I.U32.TRUNC.NTZ R2, R2 ;  /* 0x0000000200027305 */ /* 0x000e62000020f000 */
[----:B------:R-:W-:Y:S01]  /*4a60*/  UIADD3 UR9, UP0, URZ, -UR8, URZ ;  /* 0x800000083f097290 */ /* 0x000fe2000ff1e03f */
[----:B------:R-:W-:Y:S01]  /*4a70*/  ULDC.64 UR10, c[0x0][0x620] ;  /* 0x00018800000a7ab9 */ /* 0x000fe20000000a00 */
[----:B------:R-:W-:Y:S02]  /*4a80*/  ULDC UR13, c[0x0][0x608] ;  /* 0x00018200000d7ab9 */ /* 0x000fe40000000800 */
[----:B------:R-:W-:Y:S01]  /*4a90*/  UIADD3.X UR4, URZ, ~UR4, URZ, UP0, !UPT ;  /* 0x800000043f047290 */ /* 0x000fe200087fe43f */
[----:B------:R-:W-:Y:S01]  /*4aa0*/  ULDC UR22, c[0x0][0x148] ;  /* 0x0000520000167ab9 */ /* 0x000fe20000000800 */
[----:B------:R-:W-:-:S02]  /*4ab0*/  ULDC UR20, c[0x0][0x648] ;  /* 0x0001920000147ab9 */ /* 0x000fc40000000800 */
[----:B------:R-:W-:Y:S01]  /*4ac0*/  UIMAD UR7, UR4, UR10, URZ ;  /* 0x0000000a040772a4 */ /* 0x000fe2000f8e023f */
[----:B------:R-:W-:Y:S02]  /*4ad0*/  ULDC UR21, c[0x0][0x638] ;  /* 0x00018e0000157ab9 */ /* 0x000fe40000000800 */
[----:B------:R-:W-:Y:S01]  /*4ae0*/  UMOV UR4, UR16 ;  /* 0x0000001000047c82 */ /* 0x000fe20008000000 */
[----:B------:R-:W-:Y:S02]  /*4af0*/  UIMAD UR7, UR9, UR11, UR7 ;  /* 0x0000000b090772a4 */ /* 0x000fe4000f8e0207 */
[----:B------:R-:W-:Y:S01]  /*4b00*/  UIMAD.WIDE.U32 UR4, UR9, UR10, UR4 ;  /* 0x0000000a090472a5 */ /* 0x000fe2000f8e0004 */
[----:B0-----:R-:W-:Y:S01]  /*4b10*/  R2UR UR10, R0 ;  /* 0x00000000000a72ca */ /* 0x001fe200000e0000 */
[----:B------:R-:W-:Y:S01]  /*4b20*/  ULDC UR16, c[0x0][0x658] ;  /* 0x0001960000107ab9 */ /* 0x000fe20000000800 */
[----:B-1----:R-:W-:Y:S01]  /*4b30*/  R2UR UR12, R2 ;  /* 0x00000000020c72ca */ /* 0x002fe200000e0000 */
[----:B------:R-:W-:Y:S01]  /*4b40*/  UIADD3 UR7, UR5, UR7, URZ ;  /* 0x0000000705077290 */ /* 0x000fe2000fffe03f */
[----:B------:R-:W-:-:S02]  /*4b50*/  ULDC UR11, c[0x0][0x144] ;  /* 0x00005100000b7ab9 */ /* 0x000fc40000000800 */
[----:B------:R-:W-:Y:S02]  /*4b60*/  ULDC UR5, c[0x0][0x618] ;  /* 0x0001860000057ab9 */ /* 0x000fe40000000800 */
[----:B------:R-:W-:Y:S02]  /*4b70*/  USHF.R.U64 UR9, UR4, UR5, UR7 ;  /* 0x0000000504097299 */ /* 0x000fe40008001207 */
[----:B------:R-:W-:-:S03]  /*4b80*/  USHF.R.U32.HI UR7, URZ, UR5, UR7 ;  /* 0x000000053f077299 */ /* 0x000fc60008011607 */
[----:B------:R-:W-:Y:S01]  /*4b90*/  ULDC.64 UR4, c[0x0][0x640] ;  /* 0x0001900000047ab9 */ /* 0x000fe20000000a00 */
[----:B------:R-:W-:Y:S01]  /*4ba0*/  USHF.R.U64 UR15, UR9, UR13, UR7 ;  /* 0x0000000d090f7299 */ /* 0x000fe20008001207 */
[----:B------:R-:W-:Y:S01]  /*4bb0*/  ISETP.NE.U32.AND P0, PT, RZ, UR4, PT ;  /* 0x00000004ff007c0c */ /* 0x000fe2000bf05070 */
[----:B------:R-:W-:Y:S02]  /*4bc0*/  USHF.R.U32.HI UR7, URZ, UR13, UR7 ;  /* 0x0000000d3f077299 */ /* 0x000fe40008011607 */
[----:B------:R-:W-:Y:S01]  /*4bd0*/  UIADD3 UR10, -UR10, URZ, URZ ;  /* 0x0000003f0a0a7290 */ /* 0x000fe2000fffe13f */
[----:B------:R-:W-:Y:S01]  /*4be0*/  ISETP.NE.AND.EX P0, PT, RZ, UR5, PT, P0 ;  /* 0x00000005ff007c0c */ /* 0x000fe2000bf05300 */
[----:B------:R-:W-:Y:S02]  /*4bf0*/  USHF.R.U64 UR14, UR15, UR16, UR7 ;  /* 0x000000100f0e7299 */ /* 0x000fe40008001207 */
[----:B------:R-:W-:Y:S02]  /*4c00*/  UIADD3 UR18, -UR12, URZ, URZ ;  /* 0x0000003f0c127290 */ /* 0x000fe4000fffe13f */
[----:B------:R-:W-:-:S02]  /*4c10*/  USHF.R.U32.HI UR13, URZ, UR16, UR7 ;  /* 0x000000103f0d7299 */ /* 0x000fc40008011607 */
[----:B------:R-:W-:Y:S01]  /*4c20*/  UIMAD UR19, UR11, UR10, UR6 ;  /* 0x0000000a0b1372a4 */ /* 0x000fe2000f8e0206 */
[----:B------:R-:W-:-:S05]  /*4c30*/  UMOV UR12, UR14 ;  /* 0x0000000e000c7c82 */ /* 0x000fca0008000000 */
[----:B------:R-:W-:Y:S06]  /*4c40*/  @!P0 BRA `(.L_x_96) ;  /* 0x0000000000288947 */ /* 0x000fec0003800000 */
        /* <DEDUP_REMOVED lines=10> */
.L_x_96:
[----:B------:R-:W-:Y:S01]  /*4cf0*/  UISETP.NE.AND UP0, UPT, UR45, URZ, UPT ;  /* 0x0000003f2d00728c */ /* 0x000fe2000bf05270 */
[----:B------:R-:W-:Y:S01]  /*4d00*/  IMAD.MOV.U32 R0, RZ, RZ, 0x1 ;  /* 0x00000001ff007424 */ /* 0x000fe200078e00ff */
[----:B------:R-:W-:Y:S01]  /*4d10*/  USHF.R.U64 UR4, UR12, UR20, UR13 ;  /* 0x000000140c047299 */ /* 0x000fe2000800120d */
[----:B------:R-:W-:Y:S01]  /*4d20*/  IMAD.U32 R19, RZ, RZ, UR8 ;  /* 0x00000008ff137e24 */ /* 0x000fe2000f8e00ff */
[----:B------:R-:W-:Y:S02]  /*4d30*/  ULOP3.LUT UR15, UR15, UR44, URZ, 0xc0, !UPT ;  /* 0x0000002c0f0f7292 */ /* 0x000fe4000f8ec03f */
[----:B------:R-:W-:Y:S02]  /*4d40*/  UIADD3 UR5, -UR4, URZ, URZ ;  /* 0x0000003f04057290 */ /* 0x000fe4000fffe13f */
[----:B------:R-:W-:Y:S02]  /*4d50*/  ULOP3.LUT UR9, UR9, UR41, URZ, 0xc0, !UPT ;  /* 0x0000002909097292 */ /* 0x000fe4000f8ec03f */
[----:B------:R-:W-:-:S02]  /*4d60*/  UIMAD UR4, UR42, UR4, UR15 ;  /* 0x000000042a0472a4 */ /* 0x000fc4000f8e020f */
[----:B------:R-:W-:Y:S02]  /*4d70*/  @UP0 UIMAD UR19, UR22, UR18, UR17 ;  /* 0x00000012161302a4 */ /* 0x000fe4000f8e0211 */
[----:B------:R-:W-:Y:S01]  /*4d80*/  UIMAD UR14, UR5, UR21, UR14 ;  /* 0x00000015050e72a4 */ /* 0x000fe2000f8e020e */
[----:B------:R-:W-:Y:S02]  /*4d90*/  ULDC UR6, c[0x0][0x600] ;  /* 0x0001800000067ab9 */ /* 0x000fe40000000800 */
[----:B------:R-:W-:Y:S01]  /*4da0*/  ULDC UR5, c[0x0][0x610] ;  /* 0x0001840000057ab9 */ /* 0x000fe20000000800 */
[----:B------:R-:W-:Y:S02]  /*4db0*/  UIMAD UR14, UR14, UR6, UR9 ;  /* 0x000000060e0e72a4 */ /* 0x000fe4000f8e0209 */
[----:B------:R-:W-:-:S04]  /*4dc0*/  UIMAD UR4, UR4, UR5, UR19 ;  /* 0x00000005040472a4 */ /* 0x000fc8000f8e0213 */
[----:B------:R-:W-:Y:S02]  /*4dd0*/  USEL UR5, UR14, UR4, !UP0 ;  /* 0x000000040e057287 */ /* 0x000fe4000c000000 */
[----:B------:R-:W-:-:S04]  /*4de0*/  USEL UR4, UR4, UR14, !UP0 ;  /* 0x0000000e04047287 */ /* 0x000fc8000c000000 */
[----:B------:R-:W-:Y:S02]  /*4df0*/  IMAD.U32 R2, RZ, RZ, UR5 ;  /* 0x00000005ff027e24 */ /* 0x000fe4000f8e00ff */
[----:B------:R-:W-:-:S07]  /*4e00*/  IMAD.U32 R18, RZ, RZ, UR4 ;  /* 0x00000004ff127e24 */ /* 0x000fce000f8e00ff */
.L_x_94:
[----:B------:R-:W-:Y:S01]  /*4e10*/  UIADD3 UR43, UR49, UR43, URZ ;  /* 0x0000002b312b7290 */ /* 0x000fe2000fffe03f */
[----:B------:R-:W-:Y:S02]  /*4e20*/  LOP3.LUT P0, RZ, R0, 0xff, RZ, 0xc0, !PT ;  /* 0x000000ff00ff7812 */ /* 0x000fe4000780c0ff */
[----:B------:R-:W-:Y:S01]  /*4e30*/  LOP3.LUT R68, R68, 0x1, RZ, 0x3c, !PT ;  /* 0x0000000144447812 */ /* 0x000fe200078e3cff */
[----:B------:R-:W-:Y:S02]  /*4e40*/  USHF.R.U32.HI UR4, URZ, 0x2, UR43 ;  /* 0x000000023f047899 */ /* 0x000fe4000801162b */
[----:B------:R-:W-:Y:S02]  /*4e50*/  UISETP.GT.U32.AND UP0, UPT, UR43, 0x3, UPT ;  /* 0x000000032b00788c */ /* 0x000fe4000bf04070 */
[----:B------:R-:W-:Y:S02]  /*4e60*/  ULOP3.LUT UR4, UR4, 0x1, URZ, 0xc0, !UPT ;  /* 0x0000000104047892 */ /* 0x000fe4000f8ec03f */
[----:B------:R-:W-:-:S02]  /*4e70*/  UISETP.LT.U32.AND UP0, UPT, UR49, 0x4, UP0 ;  /* 0x000000043100788c */ /* 0x000fc40008701070 */
[----:B------:R-:W-:Y:S02]  /*4e80*/  UISETP.NE.U32.AND UP1, UPT, UR4, 0x1, UPT ;  /* 0x000000010400788c */ /* 0x000fe4000bf25070 */
[----:B------:R-:W-:Y:S02]  /*4e90*/  USEL UR5, URZ, 0x1, !UP0 ;  /* 0x000000013f057887 */ /* 0x000fe4000c000000 */
[----:B------:R-:W-:Y:S02]  /*4ea0*/  UISETP.GT.U32.AND UP1, UPT, UR49, 0x3, !UP1 ;  /* 0x000000033100788c */ /* 0x000fe4000cf24070 */
[----:B------:R-:W-:Y:S02]  /*4eb0*/  ULOP3.LUT UR43, UR43, 0x3, URZ, 0xc0, !UPT ;  /* 0x000000032b2b7892 */ /* 0x000fe4000f8ec03f */
[----:B------:R-:W-:-:S04]  /*4ec0*/  USEL UR4, URZ, 0x1, !UP1 ;  /* 0x000000013f047887 */ /* 0x000fc8000c800000 */
[----:B------:R-:W-:Y:S01]  /*4ed0*/  ULOP3.LUT UR46, UR4, UR46, UR5, 0x96, !UPT ;  /* 0x0000002e042e7292 */ /* 0x000fe2000f8e9605 */
[----:B------:R-:W-:Y:S11]  /*4ee0*/  @P0 BRA `(.L_x_97) ;  /* 0xffffffc400ec0947 */ /* 0x000ff6000383ffff */
[----:B------:R-:W-:Y:S05]  /*4ef0*/  EXIT ;  /* 0x000000000000794d */ /* 0x000fea0003800000 */
.L_x_12:
[----:B------:R-:W-:-:S08]  /*4f00*/  ISETP.NE.AND P0, PT, RZ, UR8, PT ;  /* 0x00000008ff007c0c */ /* 0x000fd0000bf05270 */
[----:B-----5:R-:W0:-:S00]  /*4f10*/  USETMAXREG.DEALLOC.CTAPOOL 0x28 ;  /* 0x00000028000079c8 */ /* 0x020e0000080e0500 */
[----:B------:R-:W-:Y:S05]  /*4f20*/  @P0 EXIT ;  /* 0x000000000000094d */ /* 0x000fea0003800000 */
[----:B0-----:R-:W-:Y:S01]  /*4f30*/  LOP3.LUT P0, RZ, R0, 0xff, RZ, 0xc0, !PT ;  /* 0x000000ff00ff7812 */ /* 0x001fe2000780c0ff */
[----:B------:R-:W-:Y:S02]  /*4f40*/  IMAD.MOV.U32 R8, RZ, RZ, 0x1 ;  /* 0x00000001ff087424 */ /* 0x000fe400078e00ff */
[----:B------:R-:W-:-:S10]  /*4f50*/  IMAD.MOV.U32 R0, RZ, RZ, RZ ;  /* 0x000000ffff007224 */ /* 0x000fd400078e00ff */
[----:B------:R-:W-:Y:S05]  /*4f60*/  @!P0 BRA `(.L_x_98) ;  /* 0x0000000c00948947 */ /* 0x000fea0003800000 */
[----:B------:R-:W-:Y:S01]  /*4f70*/  LOP3.LUT P0, RZ, R4, 0x1f, RZ, 0xc0, !PT ;  /* 0x0000001f04ff7812 */ /* 0x000fe2000780c0ff */
[----:B------:R-:W-:Y:S01]  /*4f80*/  ULDC UR21, c[0x0][0x658] ;  /* 0x0001960000157ab9 */ /* 0x000fe20000000800 */
[----:B------:R-:W-:Y:S01]  /*4f90*/  UMOV UR4, 0xffffffff ;  /* 0xffffffff00047882 */ /* 0x000fe20000000000 */
[----:B------:R-:W-:Y:S01]  /*4fa0*/  BSSY B0, `(.L_x_98) ;  /* 0x00000e1000007945 */ /* 0x000fe20003800000 */
[----:B------:R-:W-:Y:S01]  /*4fb0*/  USHF.L.U32 UR4, UR4, UR21, URZ ;  /* 0x0000001504047299 */ /* 0x000fe2000800063f */
[C---:B------:R-:W-:Y:S01]  /*4fc0*/  ISETP.NE.AND P3, PT, R3.reuse, RZ, PT ;  /* 0x000000ff0300720c */ /* 0x040fe20003f65270 */
[----:B------:R-:W-:Y:S01]  /*4fd0*/  IMAD.MOV.U32 R9, RZ, RZ, 0x1 ;  /* 0x00000001ff097424 */ /* 0x000fe200078e00ff */
[----:B------:R-:W-:Y:S01]  /*4fe0*/  ISETP.NE.OR P0, PT, R3, RZ, !P0 ;  /* 0x000000ff0300720c */ /* 0x000fe20004705670 */
[----:B------:R-:W-:Y:S01]  /*4ff0*/  IMAD.MOV.U32 R8, RZ, RZ, 0x1 ;  /* 0x00000001ff087424 */ /* 0x000fe200078e00ff */
[----:B------:R-:W-:Y:S01]  /*5000*/  ULDC UR13, c[0x0][0x600] ;  /* 0x00018000000d7ab9 */ /* 0x000fe20000000800 */
[----:B------:R-:W-:Y:S01]  /*5010*/  IMAD.MOV.U32 R0, RZ, RZ, RZ ;  /* 0x000000ffff007224 */ /* 0x000fe200078e00ff */
[----:B------:R-:W-:Y:S01]  /*5020*/  UMOV UR5, 0x1 ;  /* 0x0000000100057882 */ /* 0x000fe20000000000 */
[----:B------:R-:W-:-:S02]  /*5030*/  UIADD3 UR23, UR38, 0x1, URZ ;  /* 0x0000000126177890 */ /* 0x000fc4000fffe03f */
[----:B------:R-:W-:Y:S02]  /*5040*/  ULOP3.LUT UR29, UR39, 0x2, URZ, 0xfc, !UPT ;  /* 0x00000002271d7892 */ /* 0x000fe4000f8efc3f */
[----:B------:R-:W-:Y:S02]  /*5050*/  UIADD3 UR13, UR13, -0x1, URZ ;  /* 0xffffffff0d0d7890 */ /* 0x000fe4000fffe03f */
[----:B------:R-:W-:Y:S02]  /*5060*/  USHF.L.U32 UR21, UR5, UR21, URZ ;  /* 0x0000001505157299 */ /* 0x000fe4000800063f */
[----:B------:R-:W-:Y:S01]  /*5070*/  ULOP3.LUT UR22, URZ, UR4, URZ, 0x33, !UPT ;  /* 0x000000043f167292 */ /* 0x000fe2000f8e333f */
[----:B------:R-:W-:-:S11]  /*5080*/  ULDC.64 UR14, c[0x0][0x198] ;  /* 0x00006600000e7ab9 */ /* 0x000fd60000000a00 */
.L_x_110:
[----:B------:R-:W-:-:S03]  /*5090*/  UMOV UR4, 0xffffffff ;  /* 0xffffffff00047882 */ /* 0x000fc60000000000 */
[----:B------:R-:W-:Y:S05]  /*50a0*/  BRA.DIV UR4, `(.L_x_99) ;  /* 0x00000012045c7947 */ /* 0x000fea000b800000 */
[----:B------:R-:W-:-:S13]  /*50b0*/  ELECT P6, URZ, PT ;  /* 0x00000000003f782f */ /* 0x000fda00038c0000 */
.L_x_123:
[----:B------:R-:W0:Y:S01]  /*50c0*/  LDC R3, c[0x0][0x28c] ;  /* 0x0000a300ff037b82 */ /* 0x000e220000000800 */
[----:B------:R-:W-:Y:S01]  /*50d0*/  BSSY B1, `(.L_x_100) ;  /* 0x0000058000017945 */ /* 0x000fe20003800000 */
[----:B0-----:R-:W-:-:S13]  /*50e0*/  ISETP.LT.OR P6, PT, R3, 0x1, !P6 ;  /* 0x000000010300780c */ /* 0x001fda00077c1670 */
[----:B------:R-:W-:Y:S05]  /*50f0*/  @P6 BRA `(.L_x_101) ;  /* 0x0000000400546947 */ /* 0x000fea0003800000 */
[----:B------:R-:W-:Y:S02]  /*5100*/  IMAD.SHL.U32 R6, R2, 0x40, RZ ;  /* 0x0000004002067824 */ /* 0x000fe400078e00ff */
[----:B------:R-:W-:Y:S02]  /*5110*/  IMAD.SHL.U32 R18, R18, 0x40, RZ ;  /* 0x0000004012127824 */ /* 0x000fe400078e00ff */
[----:B------:R-:W-:Y:S02]  /*5120*/  IMAD.MOV.U32 R11, RZ, RZ, RZ ;  /* 0x000000ffff0b7224 */ /* 0x000fe400078e00ff */
[----:B------:R-:W-:Y:S02]  /*5130*/  IMAD.U32 R12, RZ, RZ, UR23 ;  /* 0x00000017ff0c7e24 */ /* 0x000fe4000f8e00ff */
[----:B------:R-:W-:Y:S02]  /*5140*/  IMAD.MOV.U32 R2, RZ, RZ, R8 ;  /* 0x000000ffff027224 */ /* 0x000fe400078e0008 */
[----:B------:R-:W-:-:S07]  /*5150*/  IMAD.MOV.U32 R3, RZ, RZ, R0 ;  /* 0x000000ffff037224 */ /* 0x000fce00078e0000 */
.L_x_105:
[----:B------:R-:W0:Y:S01]  /*5160*/  S2R R5, SR_CgaCtaId ;  /* 0x0000000000057919 */ /* 0x000e220000008800 */
[----:B-1----:R-:W-:-:S04]  /*5170*/  MOV R4, 0x400 ;  /* 0x0000040000047802 */ /* 0x002fc80000000f00 */
[----:B0-----:R-:W-:Y:S02]  /*5180*/  LEA R10, R5, R4, 0x18 ;  /* 0x00000004050a7211 */ /* 0x001fe400078ec0ff */
[----:B------:R-:W-:Y:S01]  /*5190*/  SHF.L.U32 R4, R2, 0x1f, RZ ;  /* 0x0000001f02047819 */ /* 0x000fe200000006ff */
[----:B------:R-:W0:Y:S02]  /*51a0*/  @!P3 LDC R5, c[0x0][0x500] ;  /* 0x00014000ff05bb82 */ /* 0x000e240000000800 */
[----:B------:R-:W-:-:S04]  /*51b0*/  IMAD R7, R3, 0x8, R10 ;  /* 0x0000000803077824 */ /* 0x000fc800078e020a */
[----:B------:R-:W1:Y:S02]  /*51c0*/  SYNCS.PHASECHK.TRANS64.TRYWAIT P1, [R7+URZ+0x20], R4 ;  /* 0x00002004070075a7 */ /* 0x000e64000802017f */
[----:B-1----:R-:W-:Y:S05]  /*51d0*/  @!P1 BRA `(.L_x_102) ;  /* 0x0000001000309947 */ /* 0x002fea0003800000 */
.L_x_124:
[----:B------:R-:W-:Y:S01]  /*51e0*/  UPRMT UR4, UR29, 0x9910, URZ ;  /* 0x000099101d047896 */ /* 0x000fe2000800003f */
[----:B0-----:R0:W-:Y:S03]  /*51f0*/  @!P3 SYNCS.ARRIVE.TRANS64 RZ, [R7+URZ], R5 ;  /* 0x0000000507ffb9a7 */ /* 0x0011e6000800003f */
[----:B------:R-:W-:-:S06]  /*5200*/  UISETP.NE.AND UP0, UPT, UR4, 0x2, UPT ;  /* 0x000000020400788c */ /* 0x000fcc000bf05270 */
[----:B------:R-:W-:-:S13]  /*5210*/  PLOP3.LUT P1, PT, PT, PT, UP0, 0x80, 0x0 ;  /* 0x000000000000781c */ /* 0x000fda0003f2f008 */
[----:B0-----:R-:W-:Y:S05]  /*5220*/  @P1 BRA `(.L_x_103) ;  /* 0x0000000000041947 */ /* 0x001fea0003800000 */
[----:B------:R-:W-:Y:S01]  /*5230*/  BPT.TRAP 0x1 ;  /* 0x000000040000795c */ /* 0x000fe20000300000 */
.L_x_103:
[----:B------:R-:W-:Y:S05]  /*5240*/  @P0 BRA `(.L_x_104) ;  /* 0x0000000000040947 */ /* 0x000fea0003800000 */
[----:B------:R-:W-:Y:S01]  /*5250*/  BPT.TRAP 0x1 ;  /* 0x000000040000795c */ /* 0x000fe20000300000 */
.L_x_104:
[----:B------:R-:W-:Y:S01]  /*5260*/  IMAD R10, R3, 0x8000, R10 ;  /* 0x00008000030a7824 */ /* 0x000fe200078e020a */
[----:B------:R-:W-:Y:S01]  /*5270*/  R2UR UR10, R11 ;  /* 0x000000000b0a72ca */ /* 0x000fe200000e0000 */
[----:B------:R-:W-:Y:S01]  /*5280*/  UIADD3 UR30, UP0, UR14, 0xf0, URZ ;  /* 0x000000f00e1e7890 */ /* 0x000fe2000ff1e03f */
[----:B------:R-:W-:Y:S01]  /*5290*/  R2UR UR9, R7 ;  /* 0x00000000070972ca */ /* 0x000fe200000e0000 */
[----:B------:R-:W-:Y:S01]  /*52a0*/  VIADD R12, R12, 0xffffffff ;  /* 0xffffffff0c0c7836 */ /* 0x000fe20000000000 */
[----:B------:R-:W-:Y:S01]  /*52b0*/  R2UR UR18, R10 ;  /* 0x000000000a1272ca */ /* 0x000fe200000e0000 */
[----:B------:R-:W-:Y:S01]  /*52c0*/  UIADD3.X UR31, URZ, UR15, URZ, UP0, !UPT ;  /* 0x0000000f3f1f7290 */ /* 0x000fe200087fe43f */
[----:B------:R-:W-:Y:S01]  /*52d0*/  R2UR UR11, R18 ;  /* 0x00000000120b72ca */ /* 0x000fe200000e0000 */
[----:B------:R-:W-:Y:S01]  /*52e0*/  UIADD3 UR6, UP1, UR14, 0x1f0, URZ ;  /* 0x000001f00e067890 */ /* 0x000fe2000ff3e03f */
[----:B------:R-:W-:Y:S01]  /*52f0*/  R2UR UR12, R19 ;  /* 0x00000000130c72ca */ /* 0x000fe200000e0000 */
[----:B------:R-:W-:Y:S01]  /*5300*/  UMOV UR4, 0x0 ;  /* 0x0000000000047882 */ /* 0x000fe20000000000 */
[----:B------:R-:W-:Y:S01]  /*5310*/  R2UR UR35, R6 ;  /* 0x00000000062372ca */ /* 0x000fe200000e0000 */
[----:B------:R-:W-:Y:S01]  /*5320*/  UMOV UR5, 0x10000000 ;  /* 0x1000000000057882 */ /* 0x000fe20000000000 */
[----:B------:R-:W-:Y:S01]  /*5330*/  UIADD3.X UR7, URZ, UR15, URZ, UP1, !UPT ;  /* 0x0000000f3f077290 */ /* 0x000fe20008ffe43f */
[----:B------:R-:W-:Y:S01]  /*5340*/  ISETP.GT.AND P2, PT, R12, 0x1, PT ;  /* 0x000000010c00780c */ /* 0x000fe20003f44270 */
[----:B------:R-:W-:Y:S01]  /*5350*/  UIADD3 UR58, UR10, 0x20, URZ ;  /* 0x000000200a3a7890 */ /* 0x000fe2000fffe03f */
[----:B------:R-:W-:Y:S01]  /*5360*/  VIADD R3, R3, 0x1 ;  /* 0x0000000103037836 */ /* 0x000fe20000000000 */
[----:B------:R-:W-:Y:S01]  /*5370*/  UIADD3 UR50, UR10, 0x40, URZ ;  /* 0x000000400a327890 */ /* 0x000fe2000fffe03f */
[----:B------:R-:W-:Y:S01]  /*5380*/  VIADD R11, R11, 0x80 ;  /* 0x000000800b0b7836 */ /* 0x000fe20000000000 */
[----:B------:R-:W-:-:S02]  /*5390*/  UIADD3 UR8, UR18, 0x180, URZ ;  /* 0x0000018012087890 */ /* 0x000fc4000fffe03f */
[----:B------:R-:W-:Y:S01]  /*53a0*/  UIADD3 UR56, UR18, 0x2180, URZ ;  /* 0x0000218012387890 */ /* 0x000fe2000fffe03f */
[C---:B------:R-:W-:Y:S01]  /*53b0*/  ISETP.NE.AND P1, PT, R3.reuse, 0x4, PT ;  /* 0x000000040300780c */ /* 0x040fe20003f25270 */
[----:B------:R-:W-:Y:S02]  /*53c0*/  UIADD3 UR48, UR18, 0x4180, URZ ;  /* 0x0000418012307890 */ /* 0x000fe4000fffe03f */
[----:B------:R-:W-:Y:S01]  /*53d0*/  UIADD3 UR42, UR10, 0x60, URZ ;  /* 0x000000600a2a7890 */ /* 0x000fe2000fffe03f */
[----:B------:R-:W-:Y:S01]  /*53e0*/  SEL R5, RZ, 0x1, P1 ;  /* 0x00000001ff057807 */ /* 0x000fe20000800000 */
[----:B------:R-:W-:Y:S01]  /*53f0*/  UIADD3 UR40, UR18, 0x6180, URZ ;  /* 0x0000618012287890 */ /* 0x000fe2000fffe03f */
[----:B------:R0:W-:Y:S01]  /*5400*/  UTMALDG.3D [UR8], [UR30], desc[UR4] ;  /* 0x000004081e0075b4 */ /* 0x0001e20008011000 */
[----:B------:R-:W-:Y:S01]  /*5410*/  UIADD3 UR32, UR18, 0x20180, URZ ;  /* 0x0002018012207890 */ /* 0x000fe2000fffe03f */
[----:B------:R-:W-:Y:S01]  /*5420*/  LOP3.LUT R2, R2, R5, RZ, 0x3c, !PT ;  /* 0x0000000502027212 */ /* 0x000fe200078e3cff */
[----:B------:R-:W-:Y:S01]  /*5430*/  UIADD3 UR24, UR18, 0x22180, URZ ;  /* 0x0002218012187890 */ /* 0x000fe2000fffe03f */
[----:B------:R-:W-:Y:S01]  /*5440*/  SEL R3, R3, RZ, P1 ;  /* 0x000000ff03037207 */ /* 0x000fe20000800000 */
[----:B------:R-:W-:Y:S01]  /*5450*/  UIADD3 UR16, UR18, 0x24180, URZ ;  /* 0x0002418012107890 */ /* 0x000fe2000fffe03f */
[----:B------:R-:W-:Y:S01]  /*5460*/  UMOV UR57, UR9 ;  /* 0x0000000900397c82 */ /* 0x000fe20008000000 */
        /* <DEDUP_REMOVED lines=8> */
[----:B------:R2:W-:Y:S01]  /*54f0*/  UTMALDG.3D [UR56], [UR30], desc[UR4] ;  /* 0x000004381e0075b4 */ /* 0x0005e20008011000 */
[----:B------:R-:W-:Y:S01]  /*5500*/  UMOV UR33, UR9 ;  /* 0x0000000900217c82 */ /* 0x000fe20008000000 */
[----:B------:R-:W-:Y:S01]  /*5510*/  UMOV UR34, UR10 ;  /* 0x0000000a00227c82 */ /* 0x000fe20008000000 */
[----:B------:R-:W-:Y:S01]  /*5520*/  UMOV UR36, UR12 ;  /* 0x0000000c00247c82 */ /* 0x000fe20008000000 */
[----:B------:R-:W-:Y:S01]  /*5530*/  UMOV UR25, UR9 ;  /* 0x0000000900197c82 */ /* 0x000fe20008000000 */
[----:B------:R-:W-:Y:S01]  /*5540*/  UMOV UR27, UR35 ;  /* 0x00000023001b7c82 */ /* 0x000fe20008000000 */
[----:B------:R-:W-:Y:S01]  /*5550*/  UMOV UR28, UR12 ;  /* 0x0000000c001c7c82 */ /* 0x000fe20008000000 */
[----:B------:R-:W-:Y:S01]  /*5560*/  UMOV UR26, UR58 ;  /* 0x0000003a001a7c82 */ /* 0x000fe20008000000 */
[----:B0-----:R-:W-:Y:S01]  /*5570*/  UIADD3 UR8, UR18, 0x26180, URZ ;  /* 0x0002618012087890 */ /* 0x001fe2000fffe03f */
[----:B------:R2:W-:Y:S01]  /*5580*/  UTMALDG.3D [UR48], [UR30], desc[UR4] ;  /* 0x000004301e0075b4 */ /* 0x0005e20008011000 */
[----:B------:R-:W-:Y:S01]  /*5590*/  UMOV UR17, UR9 ;  /* 0x0000000900117c82 */ /* 0x000fe20008000000 */
[----:B------:R-:W-:Y:S01]  /*55a0*/  UMOV UR19, UR35 ;  /* 0x0000002300137c82 */ /* 0x000fe20008000000 */
[----:B------:R-:W-:Y:S01]  /*55b0*/  UMOV UR20, UR12 ;  /* 0x0000000c00147c82 */ /* 0x000fe20008000000 */
[----:B------:R-:W-:Y:S01]  /*55c0*/  UMOV UR18, UR50 ;  /* 0x0000003200127c82 */ /* 0x000fe20008000000 */
[----:B------:R-:W-:Y:S01]  /*55d0*/  UMOV UR11, UR35 ;  /* 0x00000023000b7c82 */ /* 0x000fe20008000000 */
[----:B------:R-:W-:Y:S01]  /*55e0*/  UMOV UR10, UR42 ;  /* 0x0000002a000a7c82 */ /* 0x000fe20008000000 */
[----:B------:R2:W-:Y:S01]  /*55f0*/  UTMALDG.3D [UR40], [UR30], desc[UR4] ;  /* 0x000004281e0075b4 */ /* 0x0005e20008011000 */
[----:B------:R2:W-:Y:S01]  /*5600*/  UTMALDG.3D [UR32], [UR6], desc[UR4] ;  /* 0x00000420060075b4 */ /* 0x0005e20008011000 */
[----:B------:R2:W-:Y:S01]  /*5610*/  UTMALDG.3D [UR24], [UR6], desc[UR4] ;  /* 0x00000418060075b4 */ /* 0x0005e20008011000 */
[----:B------:R2:W-:Y:S01]  /*5620*/  UTMALDG.3D [UR16], [UR6], desc[UR4] ;  /* 0x00000410060075b4 */ /* 0x0005e20008011000 */
[----:B------:R2:W-:Y:S02]  /*5630*/  UTMALDG.3D [UR8], [UR6], desc[UR4] ;  /* 0x00000408060075b4 */ /* 0x0005e40008011000 */
[----:B--2---:R-:W-:Y:S05]  /*5640*/  @P2 BRA `(.L_x_105) ;  /* 0xfffffff800c42947 */ /* 0x004fea000383ffff */
.L_x_101:
[----:B------:R-:W-:Y:S05]  /*5650*/  BSYNC B1 ;  /* 0x0000000000017941 */ /* 0x000fea0003800000 */
.L_x_100:
[----:B------:R-:W-:Y:S01]  /*5660*/  LOP3.LUT P4, RZ, R9, 0xff, RZ, 0xc0, !PT ;  /* 0x000000ff09ff7812 */ /* 0x000fe2000788c0ff */
[----:B------:R-:W-:Y:S01]  /*5670*/  VIADD R0, R0, UR38 ;  /* 0x0000002600007c36 */ /* 0x000fe20008000000 */
[----:B------:R-:W-:Y:S01]  /*5680*/  ULDC.64 UR4, c[0x0][0x650] ;  /* 0x0001940000047ab9 */ /* 0x000fe20000000a00 */
[----:B------:R-:W-:Y:S01]  /*5690*/  BSSY B1, `(.L_x_106) ;  /* 0x000006f000017945 */ /* 0x000fe20003800000 */
[----:B------:R-:W-:Y:S01]  /*56a0*/  IMAD.MOV.U32 R18, RZ, RZ, -0x1 ;  /* 0xffffffffff127424 */ /* 0x000fe200078e00ff */
[----:B------:R-:W-:Y:S01]  /*56b0*/  PRMT R9, RZ, 0x7610, R9 ;  /* 0x00007610ff097816 */ /* 0x000fe20000000009 */
[----:B------:R-:W-:Y:S01]  /*56c0*/  IMAD.MOV.U32 R19, RZ, RZ, -0x1 ;  /* 0xffffffffff137424 */ /* 0x000fe200078e00ff */
[C---:B------:R-:W-:Y:S02]  /*56d0*/  ISETP.GT.U32.AND P1, PT, R0.reuse, 0x3, PT ;  /* 0x000000030000780c */ /* 0x040fe40003f24070 */
[----:B------:R-:W-:Y:S02]  /*56e0*/  SHF.R.U32.HI R2, RZ, 0x2, R0 ;  /* 0x00000002ff027819 */ /* 0x000fe40000011600 */
[----:B------:R-:W-:-:S02]  /*56f0*/  LOP3.LUT R0, R0, 0x3, RZ, 0xc0, !PT ;  /* 0x0000000300007812 */ /* 0x000fc400078ec0ff */
[----:B-1----:R-:W0:Y:S01]  /*5700*/  @P4 S2R R4, SR_CgaCtaId ;  /* 0x0000000000044919 */ /* 0x002e220000008800 */
[----:B------:R-:W-:Y:S02]  /*5710*/  @P4 MOV R3, 0x400 ;  /* 0x0000040000034802 */ /* 0x000fe40000000f00 */
[----:B------:R-:W-:-:S04]  /*5720*/  LOP3.LUT R2, R2, 0x1, RZ, 0xc0, !PT ;  /* 0x0000000102027812 */ /* 0x000fc800078ec0ff */
[----:B------:R-:W-:Y:S02]  /*5730*/  ISETP.NE.U32.AND P2, PT, R2, 0x1, PT ;  /* 0x000000010200780c */ /* 0x000fe40003f45070 */
[----:B0-----:R-:W-:Y:S01]  /*5740*/  @P4 LEA R3, R4, R3, 0x18 ;  /* 0x0000000304034211 */ /* 0x001fe200078ec0ff */
[----:B------:R-:W-:-:S03]  /*5750*/  IMAD.U32 R4, RZ, RZ, UR38 ;  /* 0x00000026ff047e24 */ /* 0x000fc6000f8e00ff */
[----:B------:R0:W-:Y:S01]  /*5760*/  @P4 SYNCS.ARRIVE.TRANS64.A1T0 RZ, [R3+URZ+0x78], RZ ;  /* 0x000078ff03ff49a7 */ /* 0x0001e2000810003f */
[----:B------:R-:W-:Y:S02]  /*5770*/  IADD3 R16, P4, R16, UR54, RZ ;  /* 0x0000003610107c10 */ /* 0x000fe4000ff9e0ff */
[----:B------:R-:W-:Y:S02]  /*5780*/  ISETP.LT.U32.AND P1, PT, R4, 0x4, P1 ;  /* 0x000000040400780c */ /* 0x000fe40000f21070 */
[----:B------:R-:W-:Y:S02]  /*5790*/  IADD3.X R17, R17, UR37, RZ, P4, !PT ;  /* 0x0000002511117c10 */ /* 0x000fe4000a7fe4ff */
[----:B------:R-:W-:Y:S02]  /*57a0*/  ISETP.GE.U32.AND P4, PT, R16, UR4, PT ;  /* 0x0000000410007c0c */ /* 0x000fe4000bf86070 */
[----:B0-----:R-:W-:Y:S02]  /*57b0*/  SEL R3, RZ, 0x1, !P1 ;  /* 0x00000001ff037807 */ /* 0x001fe40004800000 */
[----:B------:R-:W-:-:S02]  /*57c0*/  ISETP.GE.U32.AND.EX P1, PT, R17, UR5, PT, P4 ;  /* 0x0000000511007c0c */ /* 0x000fc4000bf26140 */
[----:B------:R-:W-:-:S04]  /*57d0*/  ISETP.GT.U32.AND P2, PT, R4, 0x3, !P2 ;  /* 0x000000030400780c */ /* 0x000fc80005744070 */
[----:B------:R-:W-:-:S04]  /*57e0*/  SEL R2, RZ, 0x1, !P2 ;  /* 0x00000001ff027807 */ /* 0x000fc80005000000 */
[--C-:B------:R-:W-:Y:S01]  /*57f0*/  LOP3.LUT R8, R2, R8, R3.reuse, 0x96, !PT ;  /* 0x0000000802087212 */ /* 0x100fe200078e9603 */
[----:B------:R-:W-:Y:S01]  /*5800*/  IMAD.MOV.U32 R2, RZ, RZ, -0x1 ;  /* 0xffffffffff027424 */ /* 0x000fe200078e00ff */
[----:B------:R-:W-:Y:S01]  /*5810*/  PRMT R3, RZ, 0x7610, R3 ;  /* 0x00007610ff037816 */ /* 0x000fe20000000003 */
[----:B------:R-:W-:Y:S06]  /*5820*/  @P1 BRA `(.L_x_107) ;  /* 0x0000000400541947 */ /* 0x000fec0003800000 */
[----:B------:R-:W0:Y:S01]  /*5830*/  S2UR UR4, SR_CTAID.X ;  /* 0x00000000000479c3 */ /* 0x000e220000002500 */
[----:B------:R-:W-:Y:S01]  /*5840*/  ULDC.64 UR6, c[0x0][0x628] ;  /* 0x00018a0000067ab9 */ /* 0x000fe20000000a00 */
[----:B------:R-:W-:Y:S01]  /*5850*/  ULDC UR5, c[0x0][0x150] ;  /* 0x0000540000057ab9 */ /* 0x000fe20000000800 */
[----:B------:R-:W-:Y:S01]  /*5860*/  ISETP.NE.U32.AND P1, PT, RZ, UR6, PT ;  /* 0x00000006ff007c0c */ /* 0x000fe2000bf25070 */
[----:B------:R-:W-:Y:S01]  /*5870*/  ULDC UR8, c[0x0][0x630] ;  /* 0x00018c0000087ab9 */ /* 0x000fe20000000800 */
[----:B------:R-:W-:Y:S01]  /*5880*/  ULDC UR10, c[0x0][0x154] ;  /* 0x00005500000a7ab9 */ /* 0x000fe20000000800 */
[----:B------:R-:W-:Y:S01]  /*5890*/  IMAD.MOV.U32 R2, RZ, RZ, R16 ;  /* 0x000000ffff027224 */ /* 0x000fe200078e0010 */
[----:B------:R-:W-:Y:S01]  /*58a0*/  ISETP.NE.AND.EX P1, PT, RZ, UR7, PT, P1 ;  /* 0x00000007ff007c0c */ /* 0x000fe2000bf25310 */
[----:B------:R-:W1:Y:S01]  /*58b0*/  S2UR UR9, SR_CTAID.Y ;  /* 0x00000000000979c3 */ /* 0x000e620000002600 */
[----:B0-----:R-:W-:-:S05]  /*58c0*/  I2FP.F32.U32 R3, UR4 ;  /* 0x0000000400037c45 */ /* 0x001fca0008201000 */
[----:B------:R-:W-:Y:S01]  /*58d0*/  FMUL R10, R3, UR5 ;  /* 0x00000005030a7c20 */ /* 0x000fe20008400000 */
[----:B------:R-:W-:-:S05]  /*58e0*/  IMAD.MOV.U32 R3, RZ, RZ, R17 ;  /* 0x000000ffff037224 */ /* 0x000fca00078e0011 */
[----:B------:R-:W-:Y:S05]  /*58f0*/  @!P1 BRA `(.L_x_108) ;  /* 0x0000000000289947 */ /* 0x000fea0003800000 */
[----:B------:R-:W-:Y:S02]  /*5900*/  ULDC UR5, c[0x0][0x634] ;  /* 0x00018d0000057ab9 */ /* 0x000fe40000000800 */
[----:B------:R-:W-:-:S05]  /*5910*/  IADD3 R7, P1, R16, UR5, RZ ;  /* 0x0000000510077c10 */ /* 0x000fca000ff3e0ff */
[----:B------:R-:W-:-:S04]  /*5920*/  IMAD.X R11, RZ, RZ, R17, P1 ;  /* 0x000000ffff0b7224 */ /* 0x000fc800008e0611 */
[----:B------:R-:W-:-:S04]  /*5930*/  IMAD.WIDE.U32 R4, R11, UR6, RZ ;  /* 0x000000060b047c25 */ /* 0x000fc8000f8e00ff */
[----:B------:R-:W-:-:S04]  /*5940*/  IMAD.WIDE.U32 R4, P1, R7, UR7, R4 ;  /* 0x0000000707047c25 */ /* 0x000fc8000f820004 */
[----:B------:R-:W-:-:S04]  /*5950*/  IMAD.WIDE.U32 R6, R7, UR6, RZ ;  /* 0x0000000607067c25 */ /* 0x000fc8000f8e00ff */
[----:B------:R-:W-:Y:S01]  /*5960*/  IMAD.X R3, RZ, RZ, RZ, P1 ;  /* 0x000000ffff037224 */ /* 0x000fe200008e06ff */
[----:B------:R-:W-:Y:S01]  /*5970*/  IADD3 RZ, P1, R7, R4, RZ ;  /* 0x0000000407ff7210 */ /* 0x000fe20007f3e0ff */
[----:B------:R-:W-:-:S04]  /*5980*/  IMAD.MOV.U32 R2, RZ, RZ, R5 ;  /* 0x000000ffff027224 */ /* 0x000fc800078e0005 */
[----:B------:R-:W-:-:S08]  /*5990*/  IMAD.WIDE.U32.X R2, R11, UR7, R2, P1 ;  /* 0x000000070b027c25 */ /* 0x000fd000088e0402 */
.L_x_108:
[--C-:B------:R-:W-:Y:S01]  /*59a0*/  SHF.R.U64 R19, R2, UR8, R3.reuse ;  /* 0x0000000802137c19 */ /* 0x100fe20008001203 */
[----:B------:R-:W0:Y:S01]  /*59b0*/  F2I.U32.TRUNC.NTZ R10, R10 ;  /* 0x0000000a000a7305 */ /* 0x000e22000020f000 */
[----:B------:R-:W-:Y:S01]  /*59c0*/  SHF.R.U32.HI R2, RZ, UR8, R3 ;  /* 0x00000008ff027c19 */ /* 0x000fe20008011603 */
[----:B------:R-:W-:Y:S01]  /*59d0*/  ULDC.64 UR6, c[0x0][0x620] ;  /* 0x0001880000067ab9 */ /* 0x000fe20000000a00 */
[----:B------:R-:W-:Y:S01]  /*59e0*/  IADD3 R5, P1, RZ, -R19, RZ ;  /* 0x80000013ff057210 */ /* 0x000fe20007f3e0ff */
[----:B------:R-:W2:Y:S01]  /*59f0*/  LDC R15, c[0x0][0x610] ;  /* 0x00018400ff0f7b82 */ /* 0x000ea20000000800 */
[----:B-1----:R-:W-:Y:S01]  /*5a00*/  I2FP.F32.U32 R4, UR9 ;  /* 0x0000000900047c45 */ /* 0x002fe20008201000 */
[----:B------:R-:W-:Y:S01]  /*5a10*/  ULDC UR8, c[0x0][0x658] ;  /* 0x0001960000087ab9 */ /* 0x000fe20000000800 */
[----:B------:R-:W-:Y:S01]  /*5a20*/  ULDC UR12, c[0x0][0x648] ;  /* 0x00019200000c7ab9 */ /* 0x000fe20000000800 */
[----:B------:R-:W-:Y:S02]  /*5a30*/  IMAD.X R2, RZ, RZ, ~R2, P1 ;  /* 0x000000ffff027224 */ /* 0x000fe400008e0e02 */
[----:B------:R-:W-:Y:S01]  /*5a40*/  FMUL R6, R4, UR10 ;  /* 0x0000000a04067c20 */ /* 0x000fe20008400000 */
[----:B------:R-:W-:Y:S01]  /*5a50*/  ULDC.64 UR10, c[0x0][0x640] ;  /* 0x00019000000a7ab9 */ /* 0x000fe20000000a00 */
[----:B------:R-:W-:Y:S01]  /*5a60*/  IMAD R4, R2, UR6, RZ ;  /* 0x0000000602047c24 */ /* 0x000fe2000f8e02ff */
[----:B------:R-:W-:Y:S01]  /*5a70*/  ISETP.NE.U32.AND P1, PT, RZ, UR10, PT ;  /* 0x0000000aff007c0c */ /* 0x000fe2000bf25070 */
[C---:B------:R-:W-:Y:S01]  /*5a80*/  IMAD.WIDE.U32 R2, R5.reuse, UR6, R16 ;  /* 0x0000000605027c25 */ /* 0x040fe2000f8e0010 */
[----:B0-----:R-:W-:Y:S01]  /*5a90*/  R2UR UR5, R10 ;  /* 0x000000000a0572ca */ /* 0x001fe200000e0000 */
[----:B------:R-:W0:Y:S01]  /*5aa0*/  F2I.U32.TRUNC.NTZ R6, R6 ;  /* 0x0000000600067305 */ /* 0x000e22000020f000 */
[----:B------:R-:W-:Y:S01]  /*5ab0*/  ULDC UR6, c[0x0][0x618] ;  /* 0x0001860000067ab9 */ /* 0x000fe20000000800 */
[----:B------:R-:W-:Y:S01]  /*5ac0*/  IMAD R5, R5, UR7, R4 ;  /* 0x0000000705057c24 */ /* 0x000fe2000f8e0204 */
[----:B------:R-:W-:-:S03]  /*5ad0*/  ISETP.NE.AND.EX P1, PT, RZ, UR11, PT, P1 ;  /* 0x0000000bff007c0c */ /* 0x000fc6000bf25310 */
[----:B------:R-:W-:-:S05]  /*5ae0*/  IMAD.IADD R3, R3, 0x1, R5 ;  /* 0x0000000103037824 */ /* 0x000fca00078e0205 */
[--C-:B------:R-:W-:Y:S02]  /*5af0*/  SHF.R.U64 R10, R2, UR6, R3.reuse ;  /* 0x00000006020a7c19 */ /* 0x100fe40008001203 */
[----:B------:R-:W-:Y:S01]  /*5b00*/  SHF.R.U32.HI R3, RZ, UR6, R3 ;  /* 0x00000006ff037c19 */ /* 0x000fe20008011603 */
[----:B------:R-:W-:Y:S01]  /*5b10*/  ULDC UR6, c[0x0][0x608] ;  /* 0x0001820000067ab9 */ /* 0x000fe20000000800 */
[----:B0-----:R-:W-:Y:S02]  /*5b20*/  R2UR UR7, R6 ;  /* 0x00000000060772ca */ /* 0x001fe400000e0000 */
[--C-:B------:R-:W-:Y:S02]  /*5b30*/  SHF.R.U64 R12, R10, UR6, R3.reuse ;  /* 0x000000060a0c7c19 */ /* 0x100fe40008001203 */
[----:B------:R-:W-:Y:S01]  /*5b40*/  SHF.R.U32.HI R3, RZ, UR6, R3 ;  /* 0x00000006ff037c19 */ /* 0x000fe20008011603 */
[----:B------:R-:W-:-:S03]  /*5b50*/  UIADD3 UR6, -UR5, URZ, URZ ;  /* 0x0000003f05067290 */ /* 0x000fc6000fffe13f */
[--C-:B------:R-:W-:Y:S01]  /*5b60*/  SHF.R.U64 R13, R12, UR8, R3.reuse ;  /* 0x000000080c0d7c19 */ /* 0x100fe20008001203 */
[----:B------:R-:W-:Y:S01]  /*5b70*/  ULDC UR5, c[0x0][0x144] ;  /* 0x0000510000057ab9 */ /* 0x000fe20000000800 */
[----:B------:R-:W-:-:S03]  /*5b80*/  SHF.R.U32.HI R3, RZ, UR8, R3 ;  /* 0x00000008ff037c19 */ /* 0x000fc60008011603 */
[----:B------:R-:W-:Y:S01]  /*5b90*/  IMAD.MOV.U32 R2, RZ, RZ, R13 ;  /* 0x000000ffff027224 */ /* 0x000fe200078e000d */
[----:B------:R-:W-:Y:S06]  /*5ba0*/  @!P1 BRA `(.L_x_109) ;  /* 0x0000000000289947 */ /* 0x000fec0003800000 */
        /* <DEDUP_REMOVED lines=10> */
.L_x_109:
[----:B------:R-:W-:Y:S01]  /*5c50*/  UISETP.NE.AND UP0, UPT, UR45, URZ, UPT ;  /* 0x0000003f2d00728c */ /* 0x000fe2000bf05270 */
[----:B------:R-:W-:Y:S01]  /*5c60*/  SHF.R.U64 R3, R2, UR12, R3 ;  /* 0x0000000c02037c19 */ /* 0x000fe20008001203 */
[----:B------:R-:W-:Y:S01]  /*5c70*/  UIADD3 UR7, -UR7, URZ, URZ ;  /* 0x0000003f07077290 */ /* 0x000fe2000fffe13f */
[----:B------:R-:W-:Y:S01]  /*5c80*/  LOP3.LUT R2, R12, UR22, RZ, 0xc0, !PT ;  /* 0x000000160c027c12 */ /* 0x000fe2000f8ec0ff */
[----:B------:R-:W-:Y:S01]  /*5c90*/  UIMAD UR4, UR5, UR6, UR4 ;  /* 0x00000006050472a4 */ /* 0x000fe2000f8e0204 */
[----:B------:R-:W-:Y:S01]  /*5ca0*/  LOP3.LUT R5, R10, UR13, RZ, 0xc0, !PT ;  /* 0x0000000d0a057c12 */ /* 0x000fe2000f8ec0ff */
[----:B------:R-:W-:Y:S01]  /*5cb0*/  IMAD.MOV R4, RZ, RZ, -R3 ;  /* 0x000000ffff047224 */ /* 0x000fe200078e0a03 */
[----:B------:R-:W-:Y:S01]  /*5cc0*/  ULDC UR5, c[0x0][0x148] ;  /* 0x0000520000057ab9 */ /* 0x000fe20000000800 */
[----:B------:R-:W-:Y:S01]  /*5cd0*/  IMAD R18, R3, UR21, R2 ;  /* 0x0000001503127c24 */ /* 0x000fe2000f8e0202 */
[----:B------:R-:W-:Y:S01]  /*5ce0*/  PLOP3.LUT P1, PT, PT, PT, UP0, 0x80, 0x0 ;  /* 0x000000000000781c */ /* 0x000fe20003f2f008 */
[----:B------:R-:W-:Y:S01]  /*5cf0*/  IMAD.MOV.U32 R3, RZ, RZ, 0x1 ;  /* 0x00000001ff037424 */ /* 0x000fe200078e00ff */
[----:B------:R-:W-:-:S03]  /*5d00*/  @UP0 UIMAD UR4, UR5, UR7, UR9 ;  /* 0x00000007050402a4 */ /* 0x000fc6000f8e0209 */
[----:B------:R-:W-:Y:S02]  /*5d10*/  ULDC UR5, c[0x0][0x638] ;  /* 0x00018e0000057ab9 */ /* 0x000fe40000000800 */
[----:B------:R-:W-:Y:S02]  /*5d20*/  IMAD R2, R4, UR5, R13 ;  /* 0x0000000504027c24 */ /* 0x000fe4000f8e020d */
[----:B--2---:R-:W-:Y:S01]  /*5d30*/  IMAD R18, R18, R15, UR4 ;  /* 0x0000000412127e24 */ /* 0x004fe2000f8e020f */
[----:B------:R-:W-:Y:S02]  /*5d40*/  ULDC UR4, c[0x0][0x600] ;  /* 0x0001800000047ab9 */ /* 0x000fe40000000800 */
[----:B------:R-:W-:-:S05]  /*5d50*/  IMAD R5, R2, UR4, R5 ;  /* 0x0000000402057c24 */ /* 0x000fca000f8e0205 */
[----:B------:R-:W-:Y:S02]  /*5d60*/  SEL R2, R5, R18, !P1 ;  /* 0x0000001205027207 */ /* 0x000fe40004800000 */
[----:B------:R-:W-:-:S07]  /*5d70*/  SEL R18, R18, R5, !P1 ;  /* 0x0000000512127207 */ /* 0x000fce0004800000 */
.L_x_107:
[----:B------:R-:W-:Y:S05]  /*5d80*/  BSYNC B1 ;  /* 0x0000000000017941 */ /* 0x000fea0003800000 */
.L_x_106:
[----:B------:R-:W-:-:S13]  /*5d90*/  LOP3.LUT P1, RZ, R3, 0xff, RZ, 0xc0, !PT ;  /* 0x000000ff03ff7812 */ /* 0x000fda000782c0ff */
[----:B------:R-:W-:Y:S05]  /*5da0*/  @P1 BRA `(.L_x_110) ;  /* 0xfffffff000b81947 */ /* 0x000fea000383ffff */
[----:B------:R-:W-:Y:S05]  /*5db0*/  BSYNC B0 ;  /* 0x0000000000007941 */ /* 0x000fea0003800000 */
.L_x_98:
[----:B------:R-:W-:-:S03]  /*5dc0*/  UMOV UR4, 0xffffffff ;  /* 0xffffffff00047882 */ /* 0x000fc60000000000 */
[----:B------:R-:W-:Y:S05]  /*5dd0*/  BRA.DIV UR4, `(.L_x_111) ;  /* 0x0000000604447947 */ /* 0x000fea000b800000 */
[----:B------:R-:W-:-:S13]  /*5de0*/  ELECT P6, URZ, PT ;  /* 0x00000000003f782f */ /* 0x000fda00038c0000 */
.L_x_127:
[----:B------:R-:W-:Y:S04]  /*5df0*/  BSSY B0, `(.L_x_112) ;  /* 0x000002c000007945 */ /* 0x000fe80003800000 */
[----:B------:R-:W-:Y:S05]  /*5e00*/  @!P6 BRA `(.L_x_113) ;  /* 0x0000000000a8e947 */ /* 0x000fea0003800000 */
[----:B------:R-:W-:-:S04]  /*5e10*/  ULOP3.LUT UR4, UR39, 0x2, URZ, 0xfc, !UPT ;  /* 0x0000000227047892 */ /* 0x000fc8000f8efc3f */
[----:B------:R-:W-:-:S06]  /*5e20*/  UISETP.NE.AND UP0, UPT, UR4, 0x3, UPT ;  /* 0x000000030400788c */ /* 0x000fcc000bf05270 */
[----:B------:R-:W-:-:S13]  /*5e30*/  PLOP3.LUT P0, PT, PT, PT, UP0, 0x80, 0x0 ;  /* 0x000000000000781c */ /* 0x000fda0003f0f008 */
[----:B------:R-:W-:Y:S05]  /*5e40*/  @!P0 BRA `(.L_x_114) ;  /* 0x0000000000048947 */ /* 0x000fea0003800000 */
[----:B------:R-:W-:Y:S01]  /*5e50*/  BPT.TRAP 0x1 ;  /* 0x000000040000795c */ /* 0x000fe20000300000 */
.L_x_114:
[----:B------:R-:W0:Y:S01]  /*5e60*/  S2R R3, SR_CgaCtaId ;  /* 0x0000000000037919 */ /* 0x000e220000008800 */
[----:B------:R-:W-:-:S04]  /*5e70*/  MOV R2, 0x400 ;  /* 0x0000040000027802 */ /* 0x000fc80000000f00 */
[----:B0-----:R-:W-:Y:S02]  /*5e80*/  LEA R3, R3, R2, 0x18 ;  /* 0x0000000203037211 */ /* 0x001fe400078ec0ff */
[----:B------:R-:W-:-:S03]  /*5e90*/  SHF.L.U32 R2, R8, 0x1f, RZ ;  /* 0x0000001f08027819 */ /* 0x000fc600000006ff */
[----:B------:R-:W-:-:S04]  /*5ea0*/  VIADD R3, R3, 0x20 ;  /* 0x0000002003037836 */ /* 0x000fc80000000000 */
[C---:B------:R-:W-:Y:S02]  /*5eb0*/  IMAD R7, R0.reuse, 0x8, R3 ;  /* 0x0000000800077824 */ /* 0x040fe400078e0203 */
[----:B------:R-:W-:Y:S02]  /*5ec0*/  VIADD R0, R0, 0x1 ;  /* 0x0000000100007836 */ /* 0x000fe40000000000 */
[----:B------:R-:W0:Y:S03]  /*5ed0*/  SYNCS.PHASECHK.TRANS64.TRYWAIT P0, [R7+URZ], R2 ;  /* 0x00000002070075a7 */ /* 0x000e26000800017f */
[----:B------:R-:W-:-:S04]  /*5ee0*/  ISETP.NE.AND P1, PT, R0, 0x4, PT ;  /* 0x000000040000780c */ /* 0x000fc80003f25270 */
[----:B------:R-:W-:Y:S02]  /*5ef0*/  SEL R5, RZ, 0x1, P1 ;  /* 0x00000001ff057807 */ /* 0x000fe40000800000 */
[----:B------:R-:W-:Y:S02]  /*5f00*/  SEL R0, R0, RZ, P1 ;  /* 0x000000ff00007207 */ /* 0x000fe40000800000 */
[----:B------:R-:W-:-:S03]  /*5f10*/  LOP3.LUT R5, R8, R5, RZ, 0x3c, !PT ;  /* 0x0000000508057212 */ /* 0x000fc600078e3cff */
[----:B------:R-:W-:Y:S01]  /*5f20*/  IMAD R9, R0, 0x8, R3 ;  /* 0x0000000800097824 */ /* 0x000fe200078e0203 */
[----:B------:R-:W-:Y:S01]  /*5f30*/  SHF.L.U32 R4, R5, 0x1f, RZ ;  /* 0x0000001f05047819 */ /* 0x000fe200000006ff */
[----:B0-----:R-:W-:Y:S06]  /*5f40*/  @!P0 BRA `(.L_x_115) ;  /* 0x0000000400088947 */ /* 0x001fec0003800000 */
.L_x_128:
[----:B------:R-:W1:Y:S01]  /*5f50*/  SYNCS.PHASECHK.TRANS64.TRYWAIT P0, [R9+URZ], R4 ;  /* 0x00000004090075a7 */ /* 0x000e62000800017f */
[----:B------:R-:W-:-:S05]  /*5f60*/  VIADD R0, R0, 0x1 ;  /* 0x0000000100007836 */ /* 0x000fca0000000000 */
[----:B------:R-:W-:-:S04]  /*5f70*/  ISETP.NE.AND P1, PT, R0, 0x4, PT ;  /* 0x000000040000780c */ /* 0x000fc80003f25270 */
[----:B0-----:R-:W-:Y:S02]  /*5f80*/  SEL R2, RZ, 0x1, P1 ;  /* 0x00000001ff027807 */ /* 0x001fe40000800000 */
[----:B------:R-:W-:Y:S02]  /*5f90*/  SEL R0, R0, RZ, P1 ;  /* 0x000000ff00007207 */ /* 0x000fe40000800000 */
[----:B------:R-:W-:-:S03]  /*5fa0*/  LOP3.LUT R7, R5, R2, RZ, 0x3c, !PT ;  /* 0x0000000205077212 */ /* 0x000fc600078e3cff */
[----:B------:R-:W-:Y:S01]  /*5fb0*/  IMAD R6, R0, 0x8, R3 ;  /* 0x0000000800067824 */ /* 0x000fe200078e0203 */
[----:B------:R-:W-:Y:S01]  /*5fc0*/  SHF.L.U32 R5, R7, 0x1f, RZ ;  /* 0x0000001f07057819 */ /* 0x000fe200000006ff */
[----:B-1----:R-:W-:Y:S06]  /*5fd0*/  @!P0 BRA `(.L_x_116) ;  /* 0x0000000000f88947 */ /* 0x002fec0003800000 */
.L_x_129:
[----:B------:R-:W1:Y:S01]  /*5fe0*/  SYNCS.PHASECHK.TRANS64.TRYWAIT P0, [R6+URZ], R5 ;  /* 0x00000005060075a7 */ /* 0x000e62000800017f */
[----:B------:R-:W-:-:S05]  /*5ff0*/  VIADD R0, R0, 0x1 ;  /* 0x0000000100007836 */ /* 0x000fca0000000000 */
[----:B------:R-:W-:-:S04]  /*6000*/  ISETP.NE.AND P1, PT, R0, 0x4, PT ;  /* 0x000000040000780c */ /* 0x000fc80003f25270 */
[----:B------:R-:W-:Y:S02]  /*6010*/  SEL R2, RZ, 0x1, P1 ;  /* 0x00000001ff027807 */ /* 0x000fe40000800000 */
[----:B------:R-:W-:Y:S02]  /*6020*/  SEL R0, R0, RZ, P1 ;  /* 0x000000ff00007207 */ /* 0x000fe40000800000 */
[----:B------:R-:W-:Y:S01]  /*6030*/  LOP3.LUT R2, R7, R2, RZ, 0x3c, !PT ;  /* 0x0000000207027212 */ /* 0x000fe200078e3cff */
[----:B-1----:R-:W-:Y:S06]  /*6040*/  @!P0 BRA `(.L_x_117) ;  /* 0x0000000000f08947 */ /* 0x002fec0003800000 */
.L_x_130:
[----:B------:R-:W-:Y:S01]  /*6050*/  IMAD R3, R0, 0x8, R3 ;  /* 0x0000000800037824 */ /* 0x000fe200078e0203 */
[----:B------:R-:W-:-:S07]  /*6060*/  SHF.L.U32 R0, R2, 0x1f, RZ ;  /* 0x0000001f02007819 */ /* 0x000fce00000006ff */
.L_x_118:
[----:B--2---:R2:W3:Y:S02]  /*6070*/  SYNCS.PHASECHK.TRANS64.TRYWAIT P0, [R3+URZ], R0 ;  /* 0x00000000030075a7 */ /* 0x0044e4000800017f */
[----:B---3--:R-:W-:Y:S05]  /*6080*/  @!P0 NANOSLEEP.SYNCS 0x989680 ;  /* 0x009896800000895d */ /* 0x008fea0003900000 */
[----:B------:R-:W3:Y:S02]  /*6090*/  @!P0 SYNCS.PHASECHK.TRANS64 P0, [R3+URZ], R0 ;  /* 0x00000000030085a7 */ /* 0x000ee4000800007f */
[----:B---3--:R-:W-:Y:S05]  /*60a0*/  @!P0 BRA `(.L_x_118) ;  /* 0xfffffffc00f08947 */ /* 0x008fea000383ffff */
.L_x_113:
[----:B------:R-:W-:Y:S05]  /*60b0*/  BSYNC B0 ;  /* 0x0000000000007941 */ /* 0x000fea0003800000 */
.L_x_112:
[----:B------:R-:W-:Y:S05]  /*60c0*/  EXIT ;  /* 0x000000000000794d */ /* 0x000fea0003800000 */
.L_x_14:
[----:B0-----:R0:W1:Y:S02]  /*60d0*/  SYNCS.PHASECHK.TRANS64.TRYWAIT P0, [R63+URZ+-0x8], R0 ;  /* 0xfffff8003f0075a7 */ /* 0x001064000800017f */
[----:B-1----:R-:W-:Y:S05]  /*60e0*/  @!P0 NANOSLEEP.SYNCS 0x989680 ;  /* 0x009896800000895d */ /* 0x002fea0003900000 */
[----:B------:R-:W1:Y:S02]  /*60f0*/  @!P0 SYNCS.PHASECHK.TRANS64 P0, [R63+URZ+-0x8], R0 ;  /* 0xfffff8003f0085a7 */ /* 0x000e64000800007f */
[----:B-1----:R-:W-:Y:S05]  /*6100*/  @!P0 BRA `(.L_x_14) ;  /* 0xfffffffc00f08947 */ /* 0x002fea000383ffff */
[----:B------:R-:W-:Y:S05]  /*6110*/  BRA `(.L_x_119) ;  /* 0xffffffb4006c7947 */ /* 0x000fea000383ffff */
.L_x_19:
[----:B-1----:R1:W2:Y:S02]  /*6120*/  SYNCS.PHASECHK.TRANS64.TRYWAIT P1, [R3+URZ], R0 ;  /* 0x00000000030075a7 */ /* 0x0022a4000802017f */
[----:B--2---:R-:W-:Y:S05]  /*6130*/  @!P1 NANOSLEEP.SYNCS 0x989680 ;  /* 0x009896800000995d */ /* 0x004fea0003900000 */
[----:B------:R-:W2:Y:S02]  /*6140*/  @!P1 SYNCS.PHASECHK.TRANS64 P1, [R3+URZ], R0 ;  /* 0x00000000030095a7 */ /* 0x000ea4000802007f */
[----:B--2---:R-:W-:Y:S05]  /*6150*/  @!P1 BRA `(.L_x_19) ;  /* 0xfffffffc00f09947 */ /* 0x004fea000383ffff */
[----:B------:R-:W-:Y:S05]  /*6160*/  BRA `(.L_x_18) ;  /* 0xffffffb400dc7947 */ /* 0x000fea000383ffff */
.L_x_24:
[----:B-1----:R-:W-:-:S04]  /*6170*/  IMAD.U32 R4, RZ, RZ, UR4 ;  /* 0x00000004ff047e24 */ /* 0x002fc8000f8e00ff */
[----:B------:R1:W2:Y:S03]  /*6180*/  SYNCS.PHASECHK.TRANS64.TRYWAIT P1, [R4+URZ], R3 ;  /* 0x00000003040075a7 */ /* 0x0002a6000802017f */
[----:B--2---:R-:W-:Y:S05]  /*6190*/  @!P1 NANOSLEEP.SYNCS 0x989680 ;  /* 0x009896800000995d */ /* 0x004fea0003900000 */
[----:B------:R-:W2:Y:S02]  /*61a0*/  @!P1 SYNCS.PHASECHK.TRANS64 P1, [R4+URZ], R3 ;  /* 0x00000003040095a7 */ /* 0x000ea4000802007f */
[----:B--2---:R-:W-:Y:S05]  /*61b0*/  @!P1 BRA `(.L_x_24) ;  /* 0xfffffffc00ec9947 */ /* 0x004fea000383ffff */
[----:B------:R-:W-:Y:S05]  /*61c0*/  BRA `(.L_x_23) ;  /* 0xffffffbc00e47947 */ /* 0x000fea000383ffff */
.L_x_30:
[----:B--2---:R2:W3:Y:S02]  /*61d0*/  SYNCS.PHASECHK.TRANS64.TRYWAIT P0, [R63+URZ+0x8], R0 ;  /* 0x000008003f0075a7 */ /* 0x0044e4000800017f */
[----:B---3--:R-:W-:Y:S05]  /*61e0*/  @!P0 NANOSLEEP.SYNCS 0x989680 ;  /* 0x009896800000895d */ /* 0x008fea0003900000 */
[----:B------:R-:W3:Y:S02]  /*61f0*/  @!P0 SYNCS.PHASECHK.TRANS64 P0, [R63+URZ+0x8], R0 ;  /* 0x000008003f0085a7 */ /* 0x000ee4000800007f */
[----:B---3--:R-:W-:Y:S05]  /*6200*/  @!P0 BRA `(.L_x_30) ;  /* 0xfffffffc00f08947 */ /* 0x008fea000383ffff */
[----:B------:R-:W-:Y:S05]  /*6210*/  BRA `(.L_x_120) ;  /* 0xffffffc8003c7947 */ /* 0x000fea000383ffff */
.L_x_99:
[----:B------:R-:W-:Y:S01]  /*6220*/  BSSY B1, `(.L_x_121) ;  /* 0x0000006000017945 */ /* 0x000fe20003800000 */
[----:B------:R-:W-:-:S07]  /*6230*/  IMAD.MOV.U32 R15, RZ, RZ, -0x1 ;  /* 0xffffffffff0f7424 */ /* 0x000fce00078e00ff */
[----:B------:R-:W-:Y:S05]  /*6240*/  WARPSYNC.COLLECTIVE R15, `(.L_x_122) ;  /* 0x000000000f0c7348 */ /* 0x000fea0003c00000 */
[----:B------:R-:W-:Y:S02]  /*6250*/  ELECT P6, UR62, PT ;  /* 0x00000000003e782f */ /* 0x000fe400038c0000 */
[----:B------:R-:W-:Y:S01]  /*6260*/  MOV R14, UR62 ;  /* 0x0000003e000e7c02 */ /* 0x000fe20008000f00 */
[----:B------:R-:W-:Y:S10]  /*6270*/  ENDCOLLECTIVE ;  /* 0x000000000000791b */ /* 0x000ff40003800000 */
.L_x_122:
[----:B------:R-:W-:Y:S05]  /*6280*/  BSYNC B1 ;  /* 0x0000000000017941 */ /* 0x000fea0003800000 */
.L_x_121:
[----:B------:R-:W-:Y:S05]  /*6290*/  BRA `(.L_x_123) ;  /* 0xffffffec00887947 */ /* 0x000fea000383ffff */
.L_x_102:
[----:B-1----:R1:W2:Y:S02]  /*62a0*/  SYNCS.PHASECHK.TRANS64.TRYWAIT P1, [R7+URZ+0x20], R4 ;  /* 0x00002004070075a7 */ /* 0x0022a4000802017f */
[----:B--2---:R-:W-:Y:S05]  /*62b0*/  @!P1 NANOSLEEP.SYNCS 0x989680 ;  /* 0x009896800000995d */ /* 0x004fea0003900000 */
[----:B------:R-:W2:Y:S02]  /*62c0*/  @!P1 SYNCS.PHASECHK.TRANS64 P1, [R7+URZ+0x20], R4 ;  /* 0x00002004070095a7 */ /* 0x000ea4000802007f */
[----:B--2---:R-:W-:Y:S05]  /*62d0*/  @!P1 BRA `(.L_x_102) ;  /* 0xfffffffc00f09947 */ /* 0x004fea000383ffff */
[----:B------:R-:W-:Y:S05]  /*62e0*/  BRA `(.L_x_124) ;  /* 0xffffffec00bc7947 */ /* 0x000fea000383ffff */
.L_x_111:
[----:B------:R-:W-:Y:S01]  /*62f0*/  BSSY B0, `(.L_x_125) ;  /* 0x0000006000007945 */ /* 0x000fe20003800000 */
[----:B------:R-:W-:-:S07]  /*6300*/  IMAD.MOV.U32 R15, RZ, RZ, -0x1 ;  /* 0xffffffffff0f7424 */ /* 0x000fce00078e00ff */
[----:B------:R-:W-:Y:S05]  /*6310*/  WARPSYNC.COLLECTIVE R15, `(.L_x_126) ;  /* 0x000000000f0c7348 */ /* 0x000fea0003c00000 */
[----:B------:R-:W-:Y:S02]  /*6320*/  ELECT P6, UR62, PT ;  /* 0x00000000003e782f */ /* 0x000fe400038c0000 */
[----:B------:R-:W-:Y:S01]  /*6330*/  MOV R14, UR62 ;  /* 0x0000003e000e7c02 */ /* 0x000fe20008000f00 */
[----:B------:R-:W-:Y:S10]  /*6340*/  ENDCOLLECTIVE ;  /* 0x000000000000791b */ /* 0x000ff40003800000 */
.L_x_126:
[----:B------:R-:W-:Y:S05]  /*6350*/  BSYNC B0 ;  /* 0x0000000000007941 */ /* 0x000fea0003800000 */
.L_x_125:
[----:B------:R-:W-:Y:S05]  /*6360*/  BRA `(.L_x_127) ;  /* 0xfffffff800a07947 */ /* 0x000fea000383ffff */
.L_x_115:
[----:B0-----:R0:W1:Y:S02]  /*6370*/  SYNCS.PHASECHK.TRANS64.TRYWAIT P0, [R7+URZ], R2 ;  /* 0x00000002070075a7 */ /* 0x001064000800017f */
[----:B-1----:R-:W-:Y:S05]  /*6380*/  @!P0 NANOSLEEP.SYNCS 0x989680 ;  /* 0x009896800000895d */ /* 0x002fea0003900000 */
[----:B------:R-:W1:Y:S02]  /*6390*/  @!P0 SYNCS.PHASECHK.TRANS64 P0, [R7+URZ], R2 ;  /* 0x00000002070085a7 */ /* 0x000e64000800007f */
[----:B-1----:R-:W-:Y:S05]  /*63a0*/  @!P0 BRA `(.L_x_115) ;  /* 0xfffffffc00f08947 */ /* 0x002fea000383ffff */
[----:B------:R-:W-:Y:S05]  /*63b0*/  BRA `(.L_x_128) ;  /* 0xfffffff800e47947 */ /* 0x000fea000383ffff */
.L_x_116:
[----:B0-----:R0:W1:Y:S02]  /*63c0*/  SYNCS.PHASECHK.TRANS64.TRYWAIT P0, [R9+URZ], R4 ;  /* 0x00000004090075a7 */ /* 0x001064000800017f */
[----:B-1----:R-:W-:Y:S05]  /*63d0*/  @!P0 NANOSLEEP.SYNCS 0x989680 ;  /* 0x009896800000895d */ /* 0x002fea0003900000 */
[----:B------:R-:W1:Y:S02]  /*63e0*/  @!P0 SYNCS.PHASECHK.TRANS64 P0, [R9+URZ], R4 ;  /* 0x00000004090085a7 */ /* 0x000e64000800007f */
[----:B-1----:R-:W-:Y:S05]  /*63f0*/  @!P0 BRA `(.L_x_116) ;  /* 0xfffffffc00f08947 */ /* 0x002fea000383ffff */
[----:B------:R-:W-:Y:S05]  /*6400*/  BRA `(.L_x_129) ;  /* 0xfffffff800f47947 */ /* 0x000fea000383ffff */
.L_x_117:
[----:B-1----:R1:W2:Y:S02]  /*6410*/  SYNCS.PHASECHK.TRANS64.TRYWAIT P0, [R6+URZ], R5 ;  /* 0x00000005060075a7 */ /* 0x0022a4000800017f */
[----:B--2---:R-:W-:Y:S05]  /*6420*/  @!P0 NANOSLEEP.SYNCS 0x989680 ;  /* 0x009896800000895d */ /* 0x004fea0003900000 */
[----:B------:R-:W2:Y:S02]  /*6430*/  @!P0 SYNCS.PHASECHK.TRANS64 P0, [R6+URZ], R5 ;  /* 0x00000005060085a7 */ /* 0x000ea4000800007f */
[----:B--2---:R-:W-:Y:S05]  /*6440*/  @!P0 BRA `(.L_x_117) ;  /* 0xfffffffc00f08947 */ /* 0x004fea000383ffff */
[----:B------:R-:W-:Y:S05]  /*6450*/  BRA `(.L_x_130) ;  /* 0xfffffff800fc7947 */ /* 0x000fea000383ffff */
.L_x_131:
[----:B------:R-:W-:-:S00]  /*6460*/  BRA `(.L_x_131) ;  /* 0xfffffffc00fc7947 */ /* 0x000fc0000383ffff */
[----:B------:R-:W-:-:S00]  /*6470*/  NOP ;  /* 0x0000000000007918 */ /* 0x000fc00000000000 */
        /* <DEDUP_REMOVED lines=8> */
.L_x_132:


//--------------------- .nv.global.init           --------------------------
	.section	.nv.global.init,"aw",@progbits
.nv.global.init:
	.type		$str$22,@object
	.size		$str$22,($str$23 - $str$22)
$str$22:
        /*0000*/ 	.byte	0x6b, 0x5f, 0x74, 0x69, 0x6c, 0x65, 0x5f, 0x63, 0x6f, 0x75, 0x6e, 0x74, 0x20, 0x3e, 0x3d, 0x20
        /*0010*/ 	.byte	0x31, 0x00
	.type		$str$23,@object
	.size		$str$23,(__unnamed_1 - $str$23)
$str$23:
        /*0012*/ 	.byte	0x2f, 0x74, 0x6d, 0x70, 0x2f, 0x63, 0x75, 0x74, 0x6c, 0x61, 0x73, 0x73, 0x5f, 0x73, 0x77, 0x65
        /*0022*/ 	.byte	0x65, 0x70, 0x5f, 0x73, 0x72, 0x63, 0x2f, 0x69, 0x6e, 0x63, 0x6c, 0x75, 0x64, 0x65, 0x2f, 0x63
        /*0032*/ 	.byte	0x75, 0x74, 0x6c, 0x61, 0x73, 0x73, 0x2f, 0x67, 0x65, 0x6d, 0x6d, 0x2f, 0x63, 0x6f, 0x6c, 0x6c
        /*0042*/ 	.byte	0x65, 0x63, 0x74, 0x69, 0x76, 0x65, 0x2f, 0x73, 0x6d, 0x39, 0x30, 0x5f, 0x6d, 0x6d, 0x61, 0x5f
        /*0052*/ 	.byte	0x74, 0x6d, 0x61, 0x5f, 0x67, 0x6d, 0x6d, 0x61, 0x5f, 0x73, 0x73, 0x5f, 0x77, 0x61, 0x72, 0x70
        /*0062*/ 	.byte	0x73, 0x70, 0x65, 0x63, 0x69, 0x61, 0x6c, 0x69, 0x7a, 0x65, 0x64, 0x2e, 0x68, 0x70, 0x70, 0x00
	.type		__unnamed_1,@object
	.size		__unnamed_1,(.L_0 - __unnamed_1)
__unnamed_1:
        /*0072*/ 	.byte	0x76, 0x6f, 0x69, 0x64, 0x20, 0x63, 0x75, 0x74, 0x6c, 0x61, 0x73, 0x73, 0x3a, 0x3a, 0x67, 0x65
        /* <DEDUP_REMOVED lines=174> */
        /*0b62*/ 	.byte	0x65, 0x3a, 0x3a, 0x69, 0x64, 0x65, 0x6e, 0x74, 0x69, 0x74, 0x79, 0x5d, 0x00
.L_0:


//--------------------- .nv.shared._ZN7cutlass13device_kernelINS_4gemm6kernel13GemmUniversalIN4cute5tupleIJiiiiEEENS1_10collective13CollectiveMmaINS1_34MainloopSm90TmaGmmaWarpSpecializedILi4ENS5_IJNS4_1CILi1EEESB_SB_EEENS1_32KernelTmaWarpSpecializedPingpongEEENS5_IJNSA_ILi64EEESF_NSA_ILi128EEEEEEfNS5_IJlSB_lEEEfSI_NS4_8TiledMMAINS4_8MMA_AtomIJNS4_4SM904GMMA29MMA_64x64x8_F32TF32TF32_SS_TNILNSM_7ScaleInE1ELSO_1EEEEEENS4_6LayoutISC_NS5_IJNSA_ILi0EEESS_SS_EEEEENS5_IJNS4_10UnderscoreESV_SV_EEEEENS4_13SM90_TMA_LOADENS4_14ComposedLayoutINS4_7SwizzleILi3ELi4ELi3EEENS4_18smem_ptr_flag_bitsILi32EEENSR_INS5_IJNSA_ILi8EEENSA_ILi32EEEEEENS5_IJS15_SB_EEEEEEEvNS4_8identityESY_S19_vS1A_EENS_8epilogue10collective6detail29Sm90TmaWarpSpecializedAdapterINS1D_15DefaultEpilogueIfSI_SI_NS1C_6thread17LinearCombinationIfLi1EffLNS1H_9ScaleType4KindE0ELNS_15FloatRoundStyleE2EfEENS1_15EpilogueDefaultEEEEEvvEEEEvNT_6ParamsE --------------------------
	.section	.nv.shared._ZN7cutlass13device_kernelINS_4gemm6kernel13GemmUniversalIN4cute5tupleIJiiiiEEENS1_10collective13CollectiveMmaINS1_34MainloopSm90TmaGmmaWarpSpecializedILi4ENS5_IJNS4_1CILi1EEESB_SB_EEENS1_32KernelTmaWarpSpecializedPingpongEEENS5_IJNSA_ILi64EEESF_NSA_ILi128EEEEEEfNS5_IJlSB_lEEEfSI_NS4_8TiledMMAINS4_8MMA_AtomIJNS4_4SM904GMMA29MMA_64x64x8_F32TF32TF32_SS_TNILNSM_7ScaleInE1ELSO_1EEEEEENS4_6LayoutISC_NS5_IJNSA_ILi0EEESS_SS_EEEEENS5_IJNS4_10UnderscoreESV_SV_EEEEENS4_13SM90_TMA_LOADENS4_14ComposedLayoutINS4_7SwizzleILi3ELi4ELi3EEENS4_18smem_ptr_flag_bitsILi32EEENSR_INS5_IJNSA_ILi8EEENSA_ILi32EEEEEENS5_IJS15_SB_EEEEEEEvNS4_8identityESY_S19_vS1A_EENS_8epilogue10collective6detail29Sm90TmaWarpSpecializedAdapterINS1D_15DefaultEpilogueIfSI_SI_NS1C_6thread17LinearCombinationIfLi1EffLNS1H_9ScaleType4KindE0ELNS_15FloatRoundStyleE2EfEENS1_15EpilogueDefaultEEEEEvvEEEEvNT_6ParamsE,"aw",@nobits
	.sectionflags	@""
	.align	16
	.zero		1024


//--------------------- .nv.shared.reserved.0     --------------------------
	.section	.nv.shared.reserved.0,"aw",@nobits
	.weak		__nv_reservedSMEM_offset_0_alias
	.size		__nv_reservedSMEM_offset_0_alias, 0, 0
	.other		__nv_reservedSMEM_offset_0_alias,@"STO_CUDA_RESERVED_SHARED STV_DEFAULT"
__nv_reservedSMEM_offset_0_alias:
	.zero		0


//--------------------- .nv.global                --------------------------
	.section	.nv.global,"aw",@nobits
.nv.global:
	.type		_ZN40_INTERNAL_f61832a7_4_k_cu_6e0dd8a5_164184cute1_E,@object
	.size		_ZN40_INTERNAL_f61832a7_4_k_cu_6e0dd8a5_164184cute1_E,(_ZN40_INTERNAL_f61832a7_4_k_cu_6e0dd8a5_164184cuda3std3__45__cpo6cbeginE - _ZN40_INTERNAL_f61832a7_4_k_cu_6e0dd8a5_164184cute1_E)
_ZN40_INTERNAL_f61832a7_4_k_cu_6e0dd8a5_164184cute1_E:
	.zero		1
	.type		_ZN40_INTERNAL_f61832a7_4_k_cu_6e0dd8a5_164184cuda3std3__45__cpo6cbeginE,@object
	.size		_ZN40_INTERNAL_f61832a7_4_k_cu_6e0dd8a5_164184cuda3std3__45__cpo6cbeginE,(_ZN40_INTERNAL_f61832a7_4_k_cu_6e0dd8a5_164184cuda3std3__48in_placeE - _ZN40_INTERNAL_f61832a7_4_k_cu_6e0dd8a5_164184cuda3std3__45__cpo6cbeginE)
_ZN40_INTERNAL_f61832a7_4_k_cu_6e0dd8a5_164184cuda3std3__45__cpo6cbeginE:
	.zero		1
	.type		_ZN40_INTERNAL_f61832a7_4_k_cu_6e0dd8a5_164184cuda3std3__48in_placeE,@object
	.size		_ZN40_INTERNAL_f61832a7_4_k_cu_6e0dd8a5_164184cuda3std3__48in_placeE,(_ZN40_INTERNAL_f61832a7_4_k_cu_6e0dd8a5_164184cuda3std6ranges3__45__cpo9iter_moveE - _ZN40_INTERNAL_f61832a7_4_k_cu_6e0dd8a5_164184cuda3std3__48in_placeE)
_ZN40_INTERNAL_f61832a7_4_k_cu_6e0dd8a5_164184cuda3std3__48in_placeE:
	.zero		1
	.type		_ZN40_INTERNAL_f61832a7_4_k_cu_6e0dd8a5_164184cuda3std6ranges3__45__cpo9iter_moveE,@object
	.size		_ZN40_INTERNAL_f61832a7_4_k_cu_6e0dd8a5_164184cuda3std6ranges3__45__cpo9iter_moveE,(_ZN40_INTERNAL_f61832a7_4_k_cu_6e0dd8a5_164184cuda3std3__45__cpo5beginE - _ZN40_INTERNAL_f61832a7_4_k_cu_6e0dd8a5_164184cuda3std6ranges3__45__cpo9iter_moveE)
_ZN40_INTERNAL_f61832a7_4_k_cu_6e0dd8a5_164184cuda3std6ranges3__45__cpo9iter_moveE:
	.zero		1
	.type		_ZN40_INTERNAL_f61832a7_4_k_cu_6e0dd8a5_164184cuda3std3__45__cpo5beginE,@object
	.size		_ZN40_INTERNAL_f61832a7_4_k_cu_6e0dd8a5_164184cuda3std3__45__cpo5beginE,(_ZN40_INTERNAL_f61832a7_4_k_cu_6e0dd8a5_164184cuda3std3__442_GLOBAL__N__f61832a7_4_k_cu_6e0dd8a5_164186ignoreE - _ZN40_INTERNAL_f61832a7_4_k_cu_6e0dd8a5_164184cuda3std3__45__cpo5beginE)
_ZN40_INTERNAL_f61832a7_4_k_cu_6e0dd8a5_164184cuda3std3__45__cpo5beginE:
	.zero		1
	.type		_ZN40_INTERNAL_f61832a7_4_k_cu_6e0dd8a5_164184cuda3std3__442_GLOBAL__N__f61832a7_4_k_cu_6e0dd8a5_164186ignoreE,@object
	.size		_ZN40_INTERNAL_f61832a7_4_k_cu_6e0dd8a5_164184cuda3std3__442_GLOBAL__N__f61832a7_4_k_cu_6e0dd8a5_164186ignoreE,(_ZN40_INTERNAL_f61832a7_4_k_cu_6e0dd8a5_164184cute7productE - _ZN40_INTERNAL_f61832a7_4_k_cu_6e0dd8a5_164184cuda3std3__442_GLOBAL__N__f61832a7_4_k_cu_6e0dd8a5_164186ignoreE)
_ZN40_INTERNAL_f61832a7_4_k_cu_6e0dd8a5_164184cuda3std3__442_GLOBAL__N__f61832a7_4_k_cu_6e0dd8a5_164186ignoreE:
	.zero		1
	.type		_ZN40_INTERNAL_f61832a7_4_k_cu_6e0dd8a5_164184cute7productE,@object
	.size		_ZN40_INTERNAL_f61832a7_4_k_cu_6e0dd8a5_164184cute7productE,(_ZN40_INTERNAL_f61832a7_4_k_cu_6e0dd8a5_164184cuda3std3__45__cpo3endE - _ZN40_INTERNAL_f61832a7_4_k_cu_6e0dd8a5_164184cute7productE)
_ZN40_INTERNAL_f61832a7_4_k_cu_6e0dd8a5_164184cute7productE:
	.zero		1
	.type		_ZN40_INTERNAL_f61832a7_4_k_cu_6e0dd8a5_164184cuda3std3__45__cpo3endE,@object
	.size		_ZN40_INTERNAL_f61832a7_4_k_cu_6e0dd8a5_164184cuda3std3__45__cpo3endE,(_ZN40_INTERNAL_f61832a7_4_k_cu_6e0dd8a5_164184cuda3std3__419piecewise_constructE - _ZN40_INTERNAL_f61832a7_4_k_cu_6e0dd8a5_164184cuda3std3__45__cpo3endE)
_ZN40_INTERNAL_f61832a7_4_k_cu_6e0dd8a5_164184cuda3std3__45__cpo3endE:
	.zero		1
	.type		_ZN40_INTERNAL_f61832a7_4_k_cu_6e0dd8a5_164184cuda3std3__419piecewise_constructE,@object
	.size		_ZN40_INTERNAL_f61832a7_4_k_cu_6e0dd8a5_164184cuda3std3__419piecewise_constructE,(_ZN40_INTERNAL_f61832a7_4_k_cu_6e0dd8a5_164184cuda3std3__45__cpo4cendE - _ZN40_INTERNAL_f61832a7_4_k_cu_6e0dd8a5_164184cuda3std3__419piecewise_constructE)
_ZN40_INTERNAL_f61832a7_4_k_cu_6e0dd8a5_164184cuda3std3__419piecewise_constructE:
	.zero		1
	.type		_ZN40_INTERNAL_f61832a7_4_k_cu_6e0dd8a5_164184cuda3std3__45__cpo4cendE,@object
	.size		_ZN40_INTERNAL_f61832a7_4_k_cu_6e0dd8a5_164184cuda3std3__45__cpo4cendE,(_ZN40_INTERNAL_f61832a7_4_k_cu_6e0dd8a5_164184cuda3std6ranges3__45__cpo4swapE - _ZN40_INTERNAL_f61832a7_4_k_cu_6e0dd8a5_164184cuda3std3__45__cpo4cendE)
_ZN40_INTERNAL_f61832a7_4_k_cu_6e0dd8a5_164184cuda3std3__45__cpo4cendE:
	.zero		1
	.type		_ZN40_INTERNAL_f61832a7_4_k_cu_6e0dd8a5_164184cuda3std6ranges3__45__cpo4swapE,@object
	.size		_ZN40_INTERNAL_f61832a7_4_k_cu_6e0dd8a5_164184cuda3std6ranges3__45__cpo4swapE,(.L_8 - _ZN40_INTERNAL_f61832a7_4_k_cu_6e0dd8a5_164184cuda3std6ranges3__45__cpo4swapE)
_ZN40_INTERNAL_f61832a7_4_k_cu_6e0dd8a5_164184cuda3std6ranges3__45__cpo4swapE:
	.zero		1
.L_8:


//--------------------- .nv.constant0._ZN7cutlass13device_kernelINS_4gemm6kernel13GemmUniversalIN4cute5tupleIJiiiiEEENS1_10collective13CollectiveMmaINS1_34MainloopSm90TmaGmmaWarpSpecializedILi4ENS5_IJNS4_1CILi1EEESB_SB_EEENS1_32KernelTmaWarpSpecializedPingpongEEENS5_IJNSA_ILi64EEESF_NSA_ILi128EEEEEEfNS5_IJlSB_lEEEfSI_NS4_8TiledMMAINS4_8MMA_AtomIJNS4_4SM904GMMA29MMA_64x64x8_F32TF32TF32_SS_TNILNSM_7ScaleInE1ELSO_1EEEEEENS4_6LayoutISC_NS5_IJNSA_ILi0EEESS_SS_EEEEENS5_IJNS4_10UnderscoreESV_SV_EEEEENS4_13SM90_TMA_LOADENS4_14ComposedLayoutINS4_7SwizzleILi3ELi4ELi3EEENS4_18smem_ptr_flag_bitsILi32EEENSR_INS5_IJNSA_ILi8EEENSA_ILi32EEEEEENS5_IJS15_SB_EEEEEEEvNS4_8identityESY_S19_vS1A_EENS_8epilogue10collective6detail29Sm90TmaWarpSpecializedAdapterINS1D_15DefaultEpilogueIfSI_SI_NS1C_6thread17LinearCombinationIfLi1EffLNS1H_9ScaleType4KindE0ELNS_15FloatRoundStyleE2EfEENS1_15EpilogueDefaultEEEEEvvEEEEvNT_6ParamsE --------------------------
	.section	.nv.constant0._ZN7cutlass13device_kernelINS_4gemm6kernel13GemmUniversalIN4cute5tupleIJiiiiEEENS1_10collective13CollectiveMmaINS1_34MainloopSm90TmaGmmaWarpSpecializedILi4ENS5_IJNS4_1CILi1EEESB_SB_EEENS1_32KernelTmaWarpSpecializedPingpongEEENS5_IJNSA_ILi64EEESF_NSA_ILi128EEEEEEfNS5_IJlSB_lEEEfSI_NS4_8TiledMMAINS4_8MMA_AtomIJNS4_4SM904GMMA29MMA_64x64x8_F32TF32TF32_SS_TNILNSM_7ScaleInE1ELSO_1EEEEEENS4_6LayoutISC_NS5_IJNSA_ILi0EEESS_SS_EEEEENS5_IJNS4_10UnderscoreESV_SV_EEEEENS4_13SM90_TMA_LOADENS4_14ComposedLayoutINS4_7SwizzleILi3ELi4ELi3EEENS4_18smem_ptr_flag_bitsILi32EEENSR_INS5_IJNSA_ILi8EEENSA_ILi32EEEEEENS5_IJS15_SB_EEEEEEEvNS4_8identityESY_S19_vS1A_EENS_8epilogue10collective6detail29Sm90TmaWarpSpecializedAdapterINS1D_15DefaultEpilogueIfSI_SI_NS1C_6thread17LinearCombinationIfLi1EffLNS1H_9ScaleType4KindE0ELNS_15FloatRoundStyleE2EfEENS1_15EpilogueDefaultEEEEEvvEEEEvNT_6ParamsE,"a",@progbits
	.sectionflags	@""
	.align	4
.nv.constant0._ZN7cutlass13device_kernelINS_4gemm6kernel13GemmUniversalIN4cute5tupleIJiiiiEEENS1_10collective13CollectiveMmaINS1_34MainloopSm90TmaGmmaWarpSpecializedILi4ENS5_IJNS4_1CILi1EEESB_SB_EEENS1_32KernelTmaWarpSpecializedPingpongEEENS5_IJNSA_ILi64EEESF_NSA_ILi128EEEEEEfNS5_IJlSB_lEEEfSI_NS4_8TiledMMAINS4_8MMA_AtomIJNS4_4SM904GMMA29MMA_64x64x8_F32TF32TF32_SS_TNILNSM_7ScaleInE1ELSO_1EEEEEENS4_6LayoutISC_NS5_IJNSA_ILi0EEESS_SS_EEEEENS5_IJNS4_10UnderscoreESV_SV_EEEEENS4_13SM90_TMA_LOADENS4_14ComposedLayoutINS4_7SwizzleILi3ELi4ELi3EEENS4_18smem_ptr_flag_bitsILi32EEENSR_INS5_IJNSA_ILi8EEENSA_ILi32EEEEEENS5_IJS15_SB_EEEEEEEvNS4_8identityESY_S19_vS1A_EENS_8epilogue10collective6detail29Sm90TmaWarpSpecializedAdapterINS1D_15DefaultEpilogueIfSI_SI_NS1C_6thread17LinearCombinationIfLi1EffLNS1H_9ScaleType4KindE0ELNS_15FloatRoundStyleE2EfEENS1_15EpilogueDefaultEEEEEvvEEEEvNT_6ParamsE:
	.zero		1664


//--------------------- SYMBOLS --------------------------

	.type		.nv.reservedSmem.offset0,@object
	.size		.nv.reservedSmem.offset0,0x4
	.type		__assertfail,@function
